//
// Generated by NVIDIA NVVM Compiler
//
// Compiler Build ID: CL-36424714
// Cuda compilation tools, release 13.0, V13.0.88
// Based on NVVM 20.0.0
//

.version 9.0
.target sm_100
.address_size 64

	// .globl	_Z7examplePfS_i
.extern .func  (.param .b32 func_retval0) vprintf
(
	.param .b64 vprintf_param_0,
	.param .b64 vprintf_param_1
)
;
.global .align 1 .b8 $str[47] = {105, 110, 105, 116, 105, 97, 108, 108, 121, 32, 105, 44, 120, 91, 105, 93, 44, 121, 91, 105, 93, 44, 110, 102, 108, 111, 97, 116, 32, 61, 32, 37, 100, 44, 32, 37, 102, 44, 32, 37, 102, 44, 32, 37, 100, 10};
.global .align 1 .b8 $str$1[9] = {100, 111, 116, 58, 32, 37, 102, 10};

.visible .entry _Z7examplePfS_i(
	.param .u64 .ptr .align 1 _Z7examplePfS_i_param_0,
	.param .u64 .ptr .align 1 _Z7examplePfS_i_param_1,
	.param .u32 _Z7examplePfS_i_param_2
)
{
	.local .align 8 .b8 	__local_depot0[32];
	.reg .b64 	%SP;
	.reg .b64 	%SPL;
	.reg .pred 	%p<22>;
	.reg .b32 	%r<135>;
	.reg .b32 	%f<155>;
	.reg .b64 	%rd<64>;
	.reg .b64 	%fd<63>;

	mov.u64 	%SPL, __local_depot0;
	cvta.local.u64 	%SP, %SPL;
	ld.param.u64 	%rd22, [_Z7examplePfS_i_param_0];
	ld.param.u64 	%rd23, [_Z7examplePfS_i_param_1];
	ld.param.u32 	%r30, [_Z7examplePfS_i_param_2];
	cvta.to.global.u64 	%rd1, %rd23;
	cvta.to.global.u64 	%rd2, %rd22;
	mov.u32 	%r31, %ctaid.x;
	mov.u32 	%r32, %ntid.x;
	mul.lo.s32 	%r1, %r31, %r32;
	mov.u32 	%r33, %tid.x;
	neg.s32 	%r2, %r33;
	setp.ne.s32 	%p1, %r1, %r2;
	setp.lt.s32 	%p2, %r30, 1;
	or.pred  	%p3, %p1, %p2;
	@%p3 bra 	$L__BB0_13;
	add.s32 	%r35, %r30, -1;
	setp.lt.u32 	%p4, %r35, 15;
	mov.b32 	%r127, 0;
	@%p4 bra 	$L__BB0_4;
	add.s64 	%rd59, %rd2, 32;
	add.s64 	%rd58, %rd1, 32;
	mov.b32 	%r125, 0;
	add.u64 	%rd24, %SP, 0;
	mov.u64 	%rd26, $str;
	and.b32  	%r127, %r30, 2147483632;
$L__BB0_3:
	.pragma "nounroll";
	ld.global.f32 	%f13, [%rd59+-32];
	cvt.f64.f32 	%fd3, %f13;
	ld.global.f32 	%f14, [%rd58+-32];
	cvt.f64.f32 	%fd4, %f14;
	cvta.to.local.u64 	%rd25, %rd24;
	st.local.u32 	[%rd25], %r125;
	st.local.f64 	[%rd25+8], %fd3;
	st.local.f64 	[%rd25+16], %fd4;
	st.local.u32 	[%rd25+24], %r30;
	cvta.global.u64 	%rd27, %rd26;
	{ // callseq 0, 0
	.param .b64 param0;
	st.param.b64 	[param0], %rd27;
	.param .b64 param1;
	st.param.b64 	[param1], %rd24;
	.param .b32 retval0;
	call.uni (retval0), 
	vprintf, 
	(
	param0, 
	param1
	);
	ld.param.b32 	%r37, [retval0];
	} // callseq 0
	ld.global.f32 	%f15, [%rd59+-28];
	cvt.f64.f32 	%fd5, %f15;
	ld.global.f32 	%f16, [%rd58+-28];
	cvt.f64.f32 	%fd6, %f16;
	add.s32 	%r39, %r125, 1;
	st.local.u32 	[%rd25], %r39;
	st.local.f64 	[%rd25+8], %fd5;
	st.local.f64 	[%rd25+16], %fd6;
	st.local.u32 	[%rd25+24], %r30;
	{ // callseq 1, 0
	.param .b64 param0;
	st.param.b64 	[param0], %rd27;
	.param .b64 param1;
	st.param.b64 	[param1], %rd24;
	.param .b32 retval0;
	call.uni (retval0), 
	vprintf, 
	(
	param0, 
	param1
	);
	ld.param.b32 	%r40, [retval0];
	} // callseq 1
	ld.global.f32 	%f17, [%rd59+-24];
	cvt.f64.f32 	%fd7, %f17;
	ld.global.f32 	%f18, [%rd58+-24];
	cvt.f64.f32 	%fd8, %f18;
	add.s32 	%r42, %r125, 2;
	st.local.u32 	[%rd25], %r42;
	st.local.f64 	[%rd25+8], %fd7;
	st.local.f64 	[%rd25+16], %fd8;
	st.local.u32 	[%rd25+24], %r30;
	{ // callseq 2, 0
	.param .b64 param0;
	st.param.b64 	[param0], %rd27;
	.param .b64 param1;
	st.param.b64 	[param1], %rd24;
	.param .b32 retval0;
	call.uni (retval0), 
	vprintf, 
	(
	param0, 
	param1
	);
	ld.param.b32 	%r43, [retval0];
	} // callseq 2
	ld.global.f32 	%f19, [%rd59+-20];
	cvt.f64.f32 	%fd9, %f19;
	ld.global.f32 	%f20, [%rd58+-20];
	cvt.f64.f32 	%fd10, %f20;
	add.s32 	%r45, %r125, 3;
	st.local.u32 	[%rd25], %r45;
	st.local.f64 	[%rd25+8], %fd9;
	st.local.f64 	[%rd25+16], %fd10;
	st.local.u32 	[%rd25+24], %r30;
	{ // callseq 3, 0
	.param .b64 param0;
	st.param.b64 	[param0], %rd27;
	.param .b64 param1;
	st.param.b64 	[param1], %rd24;
	.param .b32 retval0;
	call.uni (retval0), 
	vprintf, 
	(
	param0, 
	param1
	);
	ld.param.b32 	%r46, [retval0];
	} // callseq 3
	ld.global.f32 	%f21, [%rd59+-16];
	cvt.f64.f32 	%fd11, %f21;
	ld.global.f32 	%f22, [%rd58+-16];
	cvt.f64.f32 	%fd12, %f22;
	add.s32 	%r48, %r125, 4;
	st.local.u32 	[%rd25], %r48;
	st.local.f64 	[%rd25+8], %fd11;
	st.local.f64 	[%rd25+16], %fd12;
	st.local.u32 	[%rd25+24], %r30;
	{ // callseq 4, 0
	.param .b64 param0;
	st.param.b64 	[param0], %rd27;
	.param .b64 param1;
	st.param.b64 	[param1], %rd24;
	.param .b32 retval0;
	call.uni (retval0), 
	vprintf, 
	(
	param0, 
	param1
	);
	ld.param.b32 	%r49, [retval0];
	} // callseq 4
	ld.global.f32 	%f23, [%rd59+-12];
	cvt.f64.f32 	%fd13, %f23;
	ld.global.f32 	%f24, [%rd58+-12];
	cvt.f64.f32 	%fd14, %f24;
	add.s32 	%r51, %r125, 5;
	st.local.u32 	[%rd25], %r51;
	st.local.f64 	[%rd25+8], %fd13;
	st.local.f64 	[%rd25+16], %fd14;
	st.local.u32 	[%rd25+24], %r30;
	{ // callseq 5, 0
	.param .b64 param0;
	st.param.b64 	[param0], %rd27;
	.param .b64 param1;
	st.param.b64 	[param1], %rd24;
	.param .b32 retval0;
	call.uni (retval0), 
	vprintf, 
	(
	param0, 
	param1
	);
	ld.param.b32 	%r52, [retval0];
	} // callseq 5
	ld.global.f32 	%f25, [%rd59+-8];
	cvt.f64.f32 	%fd15, %f25;
	ld.global.f32 	%f26, [%rd58+-8];
	cvt.f64.f32 	%fd16, %f26;
	add.s32 	%r54, %r125, 6;
	st.local.u32 	[%rd25], %r54;
	st.local.f64 	[%rd25+8], %fd15;
	st.local.f64 	[%rd25+16], %fd16;
	st.local.u32 	[%rd25+24], %r30;
	{ // callseq 6, 0
	.param .b64 param0;
	st.param.b64 	[param0], %rd27;
	.param .b64 param1;
	st.param.b64 	[param1], %rd24;
	.param .b32 retval0;
	call.uni (retval0), 
	vprintf, 
	(
	param0, 
	param1
	);
	ld.param.b32 	%r55, [retval0];
	} // callseq 6
	ld.global.f32 	%f27, [%rd59+-4];
	cvt.f64.f32 	%fd17, %f27;
	ld.global.f32 	%f28, [%rd58+-4];
	cvt.f64.f32 	%fd18, %f28;
	add.s32 	%r57, %r125, 7;
	st.local.u32 	[%rd25], %r57;
	st.local.f64 	[%rd25+8], %fd17;
	st.local.f64 	[%rd25+16], %fd18;
	st.local.u32 	[%rd25+24], %r30;
	{ // callseq 7, 0
	.param .b64 param0;
	st.param.b64 	[param0], %rd27;
	.param .b64 param1;
	st.param.b64 	[param1], %rd24;
	.param .b32 retval0;
	call.uni (retval0), 
	vprintf, 
	(
	param0, 
	param1
	);
	ld.param.b32 	%r58, [retval0];
	} // callseq 7
	ld.global.f32 	%f29, [%rd59];
	cvt.f64.f32 	%fd19, %f29;
	ld.global.f32 	%f30, [%rd58];
	cvt.f64.f32 	%fd20, %f30;
	add.s32 	%r60, %r125, 8;
	st.local.u32 	[%rd25], %r60;
	st.local.f64 	[%rd25+8], %fd19;
	st.local.f64 	[%rd25+16], %fd20;
	st.local.u32 	[%rd25+24], %r30;
	{ // callseq 8, 0
	.param .b64 param0;
	st.param.b64 	[param0], %rd27;
	.param .b64 param1;
	st.param.b64 	[param1], %rd24;
	.param .b32 retval0;
	call.uni (retval0), 
	vprintf, 
	(
	param0, 
	param1
	);
	ld.param.b32 	%r61, [retval0];
	} // callseq 8
	ld.global.f32 	%f31, [%rd59+4];
	cvt.f64.f32 	%fd21, %f31;
	ld.global.f32 	%f32, [%rd58+4];
	cvt.f64.f32 	%fd22, %f32;
	add.s32 	%r63, %r125, 9;
	st.local.u32 	[%rd25], %r63;
	st.local.f64 	[%rd25+8], %fd21;
	st.local.f64 	[%rd25+16], %fd22;
	st.local.u32 	[%rd25+24], %r30;
	{ // callseq 9, 0
	.param .b64 param0;
	st.param.b64 	[param0], %rd27;
	.param .b64 param1;
	st.param.b64 	[param1], %rd24;
	.param .b32 retval0;
	call.uni (retval0), 
	vprintf, 
	(
	param0, 
	param1
	);
	ld.param.b32 	%r64, [retval0];
	} // callseq 9
	ld.global.f32 	%f33, [%rd59+8];
	cvt.f64.f32 	%fd23, %f33;
	ld.global.f32 	%f34, [%rd58+8];
	cvt.f64.f32 	%fd24, %f34;
	add.s32 	%r66, %r125, 10;
	st.local.u32 	[%rd25], %r66;
	st.local.f64 	[%rd25+8], %fd23;
	st.local.f64 	[%rd25+16], %fd24;
	st.local.u32 	[%rd25+24], %r30;
	{ // callseq 10, 0
	.param .b64 param0;
	st.param.b64 	[param0], %rd27;
	.param .b64 param1;
	st.param.b64 	[param1], %rd24;
	.param .b32 retval0;
	call.uni (retval0), 
	vprintf, 
	(
	param0, 
	param1
	);
	ld.param.b32 	%r67, [retval0];
	} // callseq 10
	ld.global.f32 	%f35, [%rd59+12];
	cvt.f64.f32 	%fd25, %f35;
	ld.global.f32 	%f36, [%rd58+12];
	cvt.f64.f32 	%fd26, %f36;
	add.s32 	%r69, %r125, 11;
	st.local.u32 	[%rd25], %r69;
	st.local.f64 	[%rd25+8], %fd25;
	st.local.f64 	[%rd25+16], %fd26;
	st.local.u32 	[%rd25+24], %r30;
	{ // callseq 11, 0
	.param .b64 param0;
	st.param.b64 	[param0], %rd27;
	.param .b64 param1;
	st.param.b64 	[param1], %rd24;
	.param .b32 retval0;
	call.uni (retval0), 
	vprintf, 
	(
	param0, 
	param1
	);
	ld.param.b32 	%r70, [retval0];
	} // callseq 11
	ld.global.f32 	%f37, [%rd59+16];
	cvt.f64.f32 	%fd27, %f37;
	ld.global.f32 	%f38, [%rd58+16];
	cvt.f64.f32 	%fd28, %f38;
	add.s32 	%r72, %r125, 12;
	st.local.u32 	[%rd25], %r72;
	st.local.f64 	[%rd25+8], %fd27;
	st.local.f64 	[%rd25+16], %fd28;
	st.local.u32 	[%rd25+24], %r30;
	{ // callseq 12, 0
	.param .b64 param0;
	st.param.b64 	[param0], %rd27;
	.param .b64 param1;
	st.param.b64 	[param1], %rd24;
	.param .b32 retval0;
	call.uni (retval0), 
	vprintf, 
	(
	param0, 
	param1
	);
	ld.param.b32 	%r73, [retval0];
	} // callseq 12
	ld.global.f32 	%f39, [%rd59+20];
	cvt.f64.f32 	%fd29, %f39;
	ld.global.f32 	%f40, [%rd58+20];
	cvt.f64.f32 	%fd30, %f40;
	add.s32 	%r75, %r125, 13;
	st.local.u32 	[%rd25], %r75;
	st.local.f64 	[%rd25+8], %fd29;
	st.local.f64 	[%rd25+16], %fd30;
	st.local.u32 	[%rd25+24], %r30;
	{ // callseq 13, 0
	.param .b64 param0;
	st.param.b64 	[param0], %rd27;
	.param .b64 param1;
	st.param.b64 	[param1], %rd24;
	.param .b32 retval0;
	call.uni (retval0), 
	vprintf, 
	(
	param0, 
	param1
	);
	ld.param.b32 	%r76, [retval0];
	} // callseq 13
	ld.global.f32 	%f41, [%rd59+24];
	cvt.f64.f32 	%fd31, %f41;
	ld.global.f32 	%f42, [%rd58+24];
	cvt.f64.f32 	%fd32, %f42;
	add.s32 	%r78, %r125, 14;
	st.local.u32 	[%rd25], %r78;
	st.local.f64 	[%rd25+8], %fd31;
	st.local.f64 	[%rd25+16], %fd32;
	st.local.u32 	[%rd25+24], %r30;
	{ // callseq 14, 0
	.param .b64 param0;
	st.param.b64 	[param0], %rd27;
	.param .b64 param1;
	st.param.b64 	[param1], %rd24;
	.param .b32 retval0;
	call.uni (retval0), 
	vprintf, 
	(
	param0, 
	param1
	);
	ld.param.b32 	%r79, [retval0];
	} // callseq 14
	ld.global.f32 	%f43, [%rd59+28];
	cvt.f64.f32 	%fd33, %f43;
	ld.global.f32 	%f44, [%rd58+28];
	cvt.f64.f32 	%fd34, %f44;
	add.s32 	%r81, %r125, 15;
	st.local.u32 	[%rd25], %r81;
	st.local.f64 	[%rd25+8], %fd33;
	st.local.f64 	[%rd25+16], %fd34;
	st.local.u32 	[%rd25+24], %r30;
	{ // callseq 15, 0
	.param .b64 param0;
	st.param.b64 	[param0], %rd27;
	.param .b64 param1;
	st.param.b64 	[param1], %rd24;
	.param .b32 retval0;
	call.uni (retval0), 
	vprintf, 
	(
	param0, 
	param1
	);
	ld.param.b32 	%r82, [retval0];
	} // callseq 15
	add.s64 	%rd59, %rd59, 64;
	add.s64 	%rd58, %rd58, 64;
	add.s32 	%r125, %r125, 16;
	setp.ne.s32 	%p5, %r125, %r127;
	@%p5 bra 	$L__BB0_3;
$L__BB0_4:
	and.b32  	%r7, %r30, 15;
	setp.eq.s32 	%p6, %r7, 0;
	@%p6 bra 	$L__BB0_13;
	add.u64 	%rd9, %SPL, 0;
	and.b32  	%r8, %r30, 7;
	setp.lt.u32 	%p7, %r7, 8;
	@%p7 bra 	$L__BB0_7;
	mul.wide.u32 	%rd29, %r127, 4;
	add.s64 	%rd30, %rd2, %rd29;
	ld.global.f32 	%f45, [%rd30];
	cvt.f64.f32 	%fd35, %f45;
	add.s64 	%rd31, %rd1, %rd29;
	ld.global.f32 	%f46, [%rd31];
	cvt.f64.f32 	%fd36, %f46;
	st.local.u32 	[%rd9], %r127;
	st.local.f64 	[%rd9+8], %fd35;
	st.local.f64 	[%rd9+16], %fd36;
	st.local.u32 	[%rd9+24], %r30;
	mov.u64 	%rd32, $str;
	cvta.global.u64 	%rd33, %rd32;
	add.u64 	%rd34, %SP, 0;
	{ // callseq 16, 0
	.param .b64 param0;
	st.param.b64 	[param0], %rd33;
	.param .b64 param1;
	st.param.b64 	[param1], %rd34;
	.param .b32 retval0;
	call.uni (retval0), 
	vprintf, 
	(
	param0, 
	param1
	);
	ld.param.b32 	%r84, [retval0];
	} // callseq 16
	add.s32 	%r86, %r127, 1;
	ld.global.f32 	%f47, [%rd30+4];
	cvt.f64.f32 	%fd37, %f47;
	ld.global.f32 	%f48, [%rd31+4];
	cvt.f64.f32 	%fd38, %f48;
	st.local.u32 	[%rd9], %r86;
	st.local.f64 	[%rd9+8], %fd37;
	st.local.f64 	[%rd9+16], %fd38;
	st.local.u32 	[%rd9+24], %r30;
	{ // callseq 17, 0
	.param .b64 param0;
	st.param.b64 	[param0], %rd33;
	.param .b64 param1;
	st.param.b64 	[param1], %rd34;
	.param .b32 retval0;
	call.uni (retval0), 
	vprintf, 
	(
	param0, 
	param1
	);
	ld.param.b32 	%r87, [retval0];
	} // callseq 17
	add.s32 	%r89, %r127, 2;
	ld.global.f32 	%f49, [%rd30+8];
	cvt.f64.f32 	%fd39, %f49;
	ld.global.f32 	%f50, [%rd31+8];
	cvt.f64.f32 	%fd40, %f50;
	st.local.u32 	[%rd9], %r89;
	st.local.f64 	[%rd9+8], %fd39;
	st.local.f64 	[%rd9+16], %fd40;
	st.local.u32 	[%rd9+24], %r30;
	{ // callseq 18, 0
	.param .b64 param0;
	st.param.b64 	[param0], %rd33;
	.param .b64 param1;
	st.param.b64 	[param1], %rd34;
	.param .b32 retval0;
	call.uni (retval0), 
	vprintf, 
	(
	param0, 
	param1
	);
	ld.param.b32 	%r90, [retval0];
	} // callseq 18
	add.s32 	%r92, %r127, 3;
	ld.global.f32 	%f51, [%rd30+12];
	cvt.f64.f32 	%fd41, %f51;
	ld.global.f32 	%f52, [%rd31+12];
	cvt.f64.f32 	%fd42, %f52;
	st.local.u32 	[%rd9], %r92;
	st.local.f64 	[%rd9+8], %fd41;
	st.local.f64 	[%rd9+16], %fd42;
	st.local.u32 	[%rd9+24], %r30;
	{ // callseq 19, 0
	.param .b64 param0;
	st.param.b64 	[param0], %rd33;
	.param .b64 param1;
	st.param.b64 	[param1], %rd34;
	.param .b32 retval0;
	call.uni (retval0), 
	vprintf, 
	(
	param0, 
	param1
	);
	ld.param.b32 	%r93, [retval0];
	} // callseq 19
	add.s32 	%r95, %r127, 4;
	ld.global.f32 	%f53, [%rd30+16];
	cvt.f64.f32 	%fd43, %f53;
	ld.global.f32 	%f54, [%rd31+16];
	cvt.f64.f32 	%fd44, %f54;
	st.local.u32 	[%rd9], %r95;
	st.local.f64 	[%rd9+8], %fd43;
	st.local.f64 	[%rd9+16], %fd44;
	st.local.u32 	[%rd9+24], %r30;
	{ // callseq 20, 0
	.param .b64 param0;
	st.param.b64 	[param0], %rd33;
	.param .b64 param1;
	st.param.b64 	[param1], %rd34;
	.param .b32 retval0;
	call.uni (retval0), 
	vprintf, 
	(
	param0, 
	param1
	);
	ld.param.b32 	%r96, [retval0];
	} // callseq 20
	add.s32 	%r98, %r127, 5;
	ld.global.f32 	%f55, [%rd30+20];
	cvt.f64.f32 	%fd45, %f55;
	ld.global.f32 	%f56, [%rd31+20];
	cvt.f64.f32 	%fd46, %f56;
	st.local.u32 	[%rd9], %r98;
	st.local.f64 	[%rd9+8], %fd45;
	st.local.f64 	[%rd9+16], %fd46;
	st.local.u32 	[%rd9+24], %r30;
	{ // callseq 21, 0
	.param .b64 param0;
	st.param.b64 	[param0], %rd33;
	.param .b64 param1;
	st.param.b64 	[param1], %rd34;
	.param .b32 retval0;
	call.uni (retval0), 
	vprintf, 
	(
	param0, 
	param1
	);
	ld.param.b32 	%r99, [retval0];
	} // callseq 21
	add.s32 	%r101, %r127, 6;
	ld.global.f32 	%f57, [%rd30+24];
	cvt.f64.f32 	%fd47, %f57;
	ld.global.f32 	%f58, [%rd31+24];
	cvt.f64.f32 	%fd48, %f58;
	st.local.u32 	[%rd9], %r101;
	st.local.f64 	[%rd9+8], %fd47;
	st.local.f64 	[%rd9+16], %fd48;
	st.local.u32 	[%rd9+24], %r30;
	{ // callseq 22, 0
	.param .b64 param0;
	st.param.b64 	[param0], %rd33;
	.param .b64 param1;
	st.param.b64 	[param1], %rd34;
	.param .b32 retval0;
	call.uni (retval0), 
	vprintf, 
	(
	param0, 
	param1
	);
	ld.param.b32 	%r102, [retval0];
	} // callseq 22
	add.s32 	%r104, %r127, 7;
	ld.global.f32 	%f59, [%rd30+28];
	cvt.f64.f32 	%fd49, %f59;
	ld.global.f32 	%f60, [%rd31+28];
	cvt.f64.f32 	%fd50, %f60;
	st.local.u32 	[%rd9], %r104;
	st.local.f64 	[%rd9+8], %fd49;
	st.local.f64 	[%rd9+16], %fd50;
	st.local.u32 	[%rd9+24], %r30;
	{ // callseq 23, 0
	.param .b64 param0;
	st.param.b64 	[param0], %rd33;
	.param .b64 param1;
	st.param.b64 	[param1], %rd34;
	.param .b32 retval0;
	call.uni (retval0), 
	vprintf, 
	(
	param0, 
	param1
	);
	ld.param.b32 	%r105, [retval0];
	} // callseq 23
	add.s32 	%r127, %r127, 8;
$L__BB0_7:
	setp.eq.s32 	%p8, %r8, 0;
	@%p8 bra 	$L__BB0_13;
	and.b32  	%r11, %r30, 3;
	setp.lt.u32 	%p9, %r8, 4;
	@%p9 bra 	$L__BB0_10;
	mul.wide.u32 	%rd35, %r127, 4;
	add.s64 	%rd36, %rd2, %rd35;
	ld.global.f32 	%f61, [%rd36];
	cvt.f64.f32 	%fd51, %f61;
	add.s64 	%rd37, %rd1, %rd35;
	ld.global.f32 	%f62, [%rd37];
	cvt.f64.f32 	%fd52, %f62;
	st.local.u32 	[%rd9], %r127;
	st.local.f64 	[%rd9+8], %fd51;
	st.local.f64 	[%rd9+16], %fd52;
	st.local.u32 	[%rd9+24], %r30;
	mov.u64 	%rd38, $str;
	cvta.global.u64 	%rd39, %rd38;
	add.u64 	%rd40, %SP, 0;
	{ // callseq 24, 0
	.param .b64 param0;
	st.param.b64 	[param0], %rd39;
	.param .b64 param1;
	st.param.b64 	[param1], %rd40;
	.param .b32 retval0;
	call.uni (retval0), 
	vprintf, 
	(
	param0, 
	param1
	);
	ld.param.b32 	%r107, [retval0];
	} // callseq 24
	add.s32 	%r109, %r127, 1;
	ld.global.f32 	%f63, [%rd36+4];
	cvt.f64.f32 	%fd53, %f63;
	ld.global.f32 	%f64, [%rd37+4];
	cvt.f64.f32 	%fd54, %f64;
	st.local.u32 	[%rd9], %r109;
	st.local.f64 	[%rd9+8], %fd53;
	st.local.f64 	[%rd9+16], %fd54;
	st.local.u32 	[%rd9+24], %r30;
	{ // callseq 25, 0
	.param .b64 param0;
	st.param.b64 	[param0], %rd39;
	.param .b64 param1;
	st.param.b64 	[param1], %rd40;
	.param .b32 retval0;
	call.uni (retval0), 
	vprintf, 
	(
	param0, 
	param1
	);
	ld.param.b32 	%r110, [retval0];
	} // callseq 25
	add.s32 	%r112, %r127, 2;
	ld.global.f32 	%f65, [%rd36+8];
	cvt.f64.f32 	%fd55, %f65;
	ld.global.f32 	%f66, [%rd37+8];
	cvt.f64.f32 	%fd56, %f66;
	st.local.u32 	[%rd9], %r112;
	st.local.f64 	[%rd9+8], %fd55;
	st.local.f64 	[%rd9+16], %fd56;
	st.local.u32 	[%rd9+24], %r30;
	{ // callseq 26, 0
	.param .b64 param0;
	st.param.b64 	[param0], %rd39;
	.param .b64 param1;
	st.param.b64 	[param1], %rd40;
	.param .b32 retval0;
	call.uni (retval0), 
	vprintf, 
	(
	param0, 
	param1
	);
	ld.param.b32 	%r113, [retval0];
	} // callseq 26
	add.s32 	%r115, %r127, 3;
	ld.global.f32 	%f67, [%rd36+12];
	cvt.f64.f32 	%fd57, %f67;
	ld.global.f32 	%f68, [%rd37+12];
	cvt.f64.f32 	%fd58, %f68;
	st.local.u32 	[%rd9], %r115;
	st.local.f64 	[%rd9+8], %fd57;
	st.local.f64 	[%rd9+16], %fd58;
	st.local.u32 	[%rd9+24], %r30;
	{ // callseq 27, 0
	.param .b64 param0;
	st.param.b64 	[param0], %rd39;
	.param .b64 param1;
	st.param.b64 	[param1], %rd40;
	.param .b32 retval0;
	call.uni (retval0), 
	vprintf, 
	(
	param0, 
	param1
	);
	ld.param.b32 	%r116, [retval0];
	} // callseq 27
	add.s32 	%r127, %r127, 4;
$L__BB0_10:
	setp.eq.s32 	%p10, %r11, 0;
	@%p10 bra 	$L__BB0_13;
	mul.wide.u32 	%rd41, %r127, 4;
	add.s64 	%rd61, %rd1, %rd41;
	add.s64 	%rd60, %rd2, %rd41;
	neg.s32 	%r129, %r11;
	mov.u64 	%rd42, $str;
$L__BB0_12:
	.pragma "nounroll";
	ld.global.f32 	%f69, [%rd60];
	cvt.f64.f32 	%fd59, %f69;
	ld.global.f32 	%f70, [%rd61];
	cvt.f64.f32 	%fd60, %f70;
	st.local.u32 	[%rd9], %r127;
	st.local.f64 	[%rd9+8], %fd59;
	st.local.f64 	[%rd9+16], %fd60;
	st.local.u32 	[%rd9+24], %r30;
	cvta.global.u64 	%rd43, %rd42;
	add.u64 	%rd44, %SP, 0;
	{ // callseq 28, 0
	.param .b64 param0;
	st.param.b64 	[param0], %rd43;
	.param .b64 param1;
	st.param.b64 	[param1], %rd44;
	.param .b32 retval0;
	call.uni (retval0), 
	vprintf, 
	(
	param0, 
	param1
	);
	ld.param.b32 	%r118, [retval0];
	} // callseq 28
	add.s32 	%r127, %r127, 1;
	add.s64 	%rd61, %rd61, 4;
	add.s64 	%rd60, %rd60, 4;
	add.s32 	%r129, %r129, 1;
	setp.ne.s32 	%p11, %r129, 0;
	@%p11 bra 	$L__BB0_12;
$L__BB0_13:
	setp.lt.s32 	%p12, %r30, 1;
	@%p12 bra 	$L__BB0_26;
	add.s32 	%r121, %r30, -1;
	and.b32  	%r19, %r30, 7;
	setp.lt.u32 	%p13, %r121, 7;
	mov.b32 	%r133, 0;
	@%p13 bra 	$L__BB0_17;
	and.b32  	%r133, %r30, 2147483640;
	neg.s32 	%r131, %r133;
	add.s64 	%rd63, %rd2, 16;
	add.s64 	%rd62, %rd1, 16;
$L__BB0_16:
	.pragma "nounroll";
	ld.global.f32 	%f74, [%rd63+-16];
	ld.global.f32 	%f75, [%rd62+-16];
	mul.f32 	%f76, %f74, %f75;
	div.rn.f32 	%f77, %f76, %f76;
	add.f32 	%f78, %f154, %f77;
	ld.global.f32 	%f79, [%rd63+-12];
	ld.global.f32 	%f80, [%rd62+-12];
	mul.f32 	%f81, %f79, %f80;
	div.rn.f32 	%f82, %f81, %f81;
	add.f32 	%f83, %f78, %f82;
	ld.global.f32 	%f84, [%rd63+-8];
	ld.global.f32 	%f85, [%rd62+-8];
	mul.f32 	%f86, %f84, %f85;
	div.rn.f32 	%f87, %f86, %f86;
	add.f32 	%f88, %f83, %f87;
	ld.global.f32 	%f89, [%rd63+-4];
	ld.global.f32 	%f90, [%rd62+-4];
	mul.f32 	%f91, %f89, %f90;
	div.rn.f32 	%f92, %f91, %f91;
	add.f32 	%f93, %f88, %f92;
	ld.global.f32 	%f94, [%rd63];
	ld.global.f32 	%f95, [%rd62];
	mul.f32 	%f96, %f94, %f95;
	div.rn.f32 	%f97, %f96, %f96;
	add.f32 	%f98, %f93, %f97;
	ld.global.f32 	%f99, [%rd63+4];
	ld.global.f32 	%f100, [%rd62+4];
	mul.f32 	%f101, %f99, %f100;
	div.rn.f32 	%f102, %f101, %f101;
	add.f32 	%f103, %f98, %f102;
	ld.global.f32 	%f104, [%rd63+8];
	ld.global.f32 	%f105, [%rd62+8];
	mul.f32 	%f106, %f104, %f105;
	div.rn.f32 	%f107, %f106, %f106;
	add.f32 	%f108, %f103, %f107;
	ld.global.f32 	%f109, [%rd63+12];
	ld.global.f32 	%f110, [%rd62+12];
	mul.f32 	%f111, %f109, %f110;
	div.rn.f32 	%f112, %f111, %f111;
	add.f32 	%f154, %f108, %f112;
	add.s32 	%r131, %r131, 8;
	add.s64 	%rd63, %rd63, 32;
	add.s64 	%rd62, %rd62, 32;
	setp.ne.s32 	%p14, %r131, 0;
	@%p14 bra 	$L__BB0_16;
$L__BB0_17:
	setp.eq.s32 	%p15, %r19, 0;
	@%p15 bra 	$L__BB0_25;
	and.b32  	%r25, %r30, 3;
	setp.lt.u32 	%p16, %r19, 4;
	@%p16 bra 	$L__BB0_20;
	mul.wide.u32 	%rd45, %r133, 4;
	add.s64 	%rd46, %rd2, %rd45;
	ld.global.f32 	%f114, [%rd46];
	add.s64 	%rd47, %rd1, %rd45;
	ld.global.f32 	%f115, [%rd47];
	mul.f32 	%f116, %f114, %f115;
	div.rn.f32 	%f117, %f116, %f116;
	add.f32 	%f118, %f154, %f117;
	ld.global.f32 	%f119, [%rd46+4];
	ld.global.f32 	%f120, [%rd47+4];
	mul.f32 	%f121, %f119, %f120;
	div.rn.f32 	%f122, %f121, %f121;
	add.f32 	%f123, %f118, %f122;
	ld.global.f32 	%f124, [%rd46+8];
	ld.global.f32 	%f125, [%rd47+8];
	mul.f32 	%f126, %f124, %f125;
	div.rn.f32 	%f127, %f126, %f126;
	add.f32 	%f128, %f123, %f127;
	ld.global.f32 	%f129, [%rd46+12];
	ld.global.f32 	%f130, [%rd47+12];
	mul.f32 	%f131, %f129, %f130;
	div.rn.f32 	%f132, %f131, %f131;
	add.f32 	%f154, %f128, %f132;
	add.s32 	%r133, %r133, 4;
$L__BB0_20:
	setp.eq.s32 	%p17, %r25, 0;
	@%p17 bra 	$L__BB0_25;
	setp.eq.s32 	%p18, %r25, 1;
	@%p18 bra 	$L__BB0_23;
	mul.wide.u32 	%rd48, %r133, 4;
	add.s64 	%rd49, %rd2, %rd48;
	ld.global.f32 	%f134, [%rd49];
	add.s64 	%rd50, %rd1, %rd48;
	ld.global.f32 	%f135, [%rd50];
	mul.f32 	%f136, %f134, %f135;
	div.rn.f32 	%f137, %f136, %f136;
	add.f32 	%f138, %f154, %f137;
	ld.global.f32 	%f139, [%rd49+4];
	ld.global.f32 	%f140, [%rd50+4];
	mul.f32 	%f141, %f139, %f140;
	div.rn.f32 	%f142, %f141, %f141;
	add.f32 	%f154, %f138, %f142;
	add.s32 	%r133, %r133, 2;
$L__BB0_23:
	and.b32  	%r122, %r30, 1;
	setp.eq.b32 	%p19, %r122, 1;
	not.pred 	%p20, %p19;
	@%p20 bra 	$L__BB0_25;
	mul.wide.u32 	%rd51, %r133, 4;
	add.s64 	%rd52, %rd2, %rd51;
	ld.global.f32 	%f143, [%rd52];
	add.s64 	%rd53, %rd1, %rd51;
	ld.global.f32 	%f144, [%rd53];
	mul.f32 	%f145, %f143, %f144;
	div.rn.f32 	%f146, %f145, %f145;
	add.f32 	%f154, %f154, %f146;
$L__BB0_25:
	cvt.f64.f32 	%fd62, %f154;
$L__BB0_26:
	setp.ne.s32 	%p21, %r1, %r2;
	@%p21 bra 	$L__BB0_28;
	add.u64 	%rd54, %SP, 0;
	add.u64 	%rd55, %SPL, 0;
	st.local.f64 	[%rd55], %fd62;
	mov.u64 	%rd56, $str$1;
	cvta.global.u64 	%rd57, %rd56;
	{ // callseq 29, 0
	.param .b64 param0;
	st.param.b64 	[param0], %rd57;
	.param .b64 param1;
	st.param.b64 	[param1], %rd54;
	.param .b32 retval0;
	call.uni (retval0), 
	vprintf, 
	(
	param0, 
	param1
	);
	ld.param.b32 	%r123, [retval0];
	} // callseq 29
$L__BB0_28:
	ret;

}


// ===== COMPILED SASS (sm_100) =====

	.target	sm_100

	.elftype	@"ET_EXEC"


//--------------------- .note.nv.tkinfo           --------------------------
	.section	.note.nv.tkinfo,"",@"SHT_NOTE"
	.sectionflags	@"SHF_NOTE_NV_TKINFO"
	.tkinfo
        /*0018*/ 	.word	0x00000002
        /*0030*/ 	.string	""
        /*0030*/ 	.string	"ptxas"
        /*0030*/ 	.string	"Cuda compilation tools, release 13.0, V13.0.88"
        /*0030*/ 	.string	"Build cuda_13.0.r13.0/compiler.36424714_0"
        /*0030*/ 	.string	"-arch sm_100 -m 64 "



//--------------------- .note.nv.cuinfo           --------------------------
	.section	.note.nv.cuinfo,"",@"SHT_NOTE"
	.sectionflags	@"SHF_NOTE_NV_CUINFO"
        /*0018*/ 	.short	0x0002
        /*001a*/ 	.short	0x0064
        /*001c*/ 	.short	0x0082
	.zero		2


//--------------------- .nv.info                  --------------------------
	.section	.nv.info,"",@"SHT_CUDA_INFO"
	.align	4


	//----- nvinfo : EIATTR_REGCOUNT
	.align		4
        /*0000*/ 	.byte	0x04, 0x2f
        /*0002*/ 	.short	(.L_3 - .L_2)
	.align		4
.L_2:
        /*0004*/ 	.word	index@(_Z7examplePfS_i)
        /*0008*/ 	.word	0x00000020


	//----- nvinfo : EIATTR_FRAME_SIZE
	.align		4
.L_3:
        /*000c*/ 	.byte	0x04, 0x11
        /*000e*/ 	.short	(.L_5 - .L_4)
	.align		4
.L_4:
        /*0010*/ 	.word	index@($__internal_0_$__cuda_sm3x_div_rn_noftz_f32_slowpath)
        /*0014*/ 	.word	0x00000020


	//----- nvinfo : EIATTR_FRAME_SIZE
	.align		4
.L_5:
        /*0018*/ 	.byte	0x04, 0x11
        /*001a*/ 	.short	(.L_7 - .L_6)
	.align		4
.L_6:
        /*001c*/ 	.word	index@(_Z7examplePfS_i)
        /*0020*/ 	.word	0x00000020


	//----- nvinfo : EIATTR_MIN_STACK_SIZE
	.align		4
.L_7:
        /*0024*/ 	.byte	0x04, 0x12
        /*0026*/ 	.short	(.L_9 - .L_8)
	.align		4
.L_8:
        /*0028*/ 	.word	index@(_Z7examplePfS_i)
        /*002c*/ 	.word	0x00000020
.L_9:


//--------------------- .nv.compat                --------------------------
	.section	.nv.compat,"",@"SHT_CUDA_COMPAT_INFO"
	.align	4
        /*0000*/ 	.byte	0x02, 0x09, 0x00, 0x00, 0x02, 0x02, 0x01, 0x00, 0x02, 0x05, 0x05, 0x00, 0x03, 0x07, 0x01, 0x01
        /*0010*/ 	.byte	0x02, 0x03, 0x00, 0x00, 0x02, 0x06, 0x01, 0x00, 0x04, 0x0b, 0x08, 0x00, 0x01, 0x00, 0x00, 0x00
        /*0020*/ 	.byte	0x00, 0x00, 0x00, 0x00


//--------------------- .nv.info._Z7examplePfS_i  --------------------------
	.section	.nv.info._Z7examplePfS_i,"",@"SHT_CUDA_INFO"
	.sectionflags	@""
	.align	4


	//----- nvinfo : EIATTR_CUDA_API_VERSION
	.align		4
        /*0000*/ 	.byte	0x04, 0x37
        /*0002*/ 	.short	(.L_11 - .L_10)
.L_10:
        /*0004*/ 	.word	0x00000082


	//----- nvinfo : EIATTR_KPARAM_INFO
	.align		4
.L_11:
        /*0008*/ 	.byte	0x04, 0x17
        /*000a*/ 	.short	(.L_13 - .L_12)
.L_12:
        /*000c*/ 	.word	0x00000000
        /*0010*/ 	.short	0x0002
        /*0012*/ 	.short	0x0010
        /*0014*/ 	.byte	0x00, 0xf0, 0x11, 0x00


	//----- nvinfo : EIATTR_KPARAM_INFO
	.align		4
.L_13:
        /*0018*/ 	.byte	0x04, 0x17
        /*001a*/ 	.short	(.L_15 - .L_14)
.L_14:
        /*001c*/ 	.word	0x00000000
        /*0020*/ 	.short	0x0001
        /*0022*/ 	.short	0x0008
        /*0024*/ 	.byte	0x00, 0xf5, 0x21, 0x00


	//----- nvinfo : EIATTR_KPARAM_INFO
	.align		4
.L_15:
        /*0028*/ 	.byte	0x04, 0x17
        /*002a*/ 	.short	(.L_17 - .L_16)
.L_16:
        /*002c*/ 	.word	0x00000000
        /*0030*/ 	.short	0x0000
        /*0032*/ 	.short	0x0000
        /*0034*/ 	.byte	0x00, 0xf5, 0x21, 0x00


	//----- nvinfo : EIATTR_SPARSE_MMA_MASK
	.align		4
.L_17:
        /*0038*/ 	.byte	0x03, 0x50
        /*003a*/ 	.short	0x0000


	//----- nvinfo : EIATTR_MAXREG_COUNT
	.align		4
        /*003c*/ 	.byte	0x03, 0x1b
        /*003e*/ 	.short	0x00ff


	//----- nvinfo : EIATTR_EXTERNS
	.align		4
        /*0040*/ 	.byte	0x04, 0x0f
        /*0042*/ 	.short	(.L_19 - .L_18)


	//   ....[0]....
	.align		4
.L_18:
        /*0044*/ 	.word	index@(vprintf)


	//----- nvinfo : EIATTR_MERCURY_ISA_VERSION
	.align		4
.L_19:
        /*0048*/ 	.byte	0x03, 0x5f
        /*004a*/ 	.short	0x0101


	//----- nvinfo : EIATTR_VRC_CTA_INIT_COUNT
	.align		4
        /*004c*/ 	.byte	0x02, 0x4a
	.zero		1
	.zero		1


	//----- nvinfo : EIATTR_SYSCALL_OFFSETS
	.align		4
        /*0050*/ 	.byte	0x04, 0x46
        /*0052*/ 	.short	(.L_21 - .L_20)


	//   ....[0]....
.L_20:
        /*0054*/ 	.word	0x00000340


	//   ....[1]....
        /*0058*/ 	.word	0x00000460


	//   ....[2]....
        /*005c*/ 	.word	0x00000580


	//   ....[3]....
        /*0060*/ 	.word	0x000006a0


	//   ....[4]....
        /*0064*/ 	.word	0x000007c0


	//   ....[5]....
        /*0068*/ 	.word	0x000008e0


	//   ....[6]....
        /*006c*/ 	.word	0x00000a00


	//   ....[7]....
        /*0070*/ 	.word	0x00000b20


	//   ....[8]....
        /*0074*/ 	.word	0x00000c40


	//   ....[9]....
        /*0078*/ 	.word	0x00000d60


	//   ....[10]....
        /*007c*/ 	.word	0x00000e80


	//   ....[11]....
        /*0080*/ 	.word	0x00000fa0


	//   ....[12]....
        /*0084*/ 	.word	0x000010c0


	//   ....[13]....
        /*0088*/ 	.word	0x000011e0


	//   ....[14]....
        /*008c*/ 	.word	0x00001300


	//   ....[15]....
        /*0090*/ 	.word	0x00001420


	//   ....[16]....
        /*0094*/ 	.word	0x00001650


	//   ....[17]....
        /*0098*/ 	.word	0x00001770


	//   ....[18]....
        /*009c*/ 	.word	0x00001890


	//   ....[19]....
        /*00a0*/ 	.word	0x000019b0


	//   ....[20]....
        /*00a4*/ 	.word	0x00001ad0


	//   ....[21]....
        /*00a8*/ 	.word	0x00001bf0


	//   ....[22]....
        /*00ac*/ 	.word	0x00001d10


	//   ....[23]....
        /*00b0*/ 	.word	0x00001e30


	//   ....[24]....
        /*00b4*/ 	.word	0x00001ff0


	//   ....[25]....
        /*00b8*/ 	.word	0x00002110


	//   ....[26]....
        /*00bc*/ 	.word	0x00002230


	//   ....[27]....
        /*00c0*/ 	.word	0x00002350


	//   ....[28]....
        /*00c4*/ 	.word	0x00002540


	//   ....[29]....
        /*00c8*/ 	.word	0x000039d0


	//----- nvinfo : EIATTR_EXIT_INSTR_OFFSETS
	.align		4
.L_21:
        /*00cc*/ 	.byte	0x04, 0x1c
        /*00ce*/ 	.short	(.L_23 - .L_22)


	//   ....[0]....
.L_22:
        /*00d0*/ 	.word	0x00003930


	//   ....[1]....
        /*00d4*/ 	.word	0x000039e0


	//----- nvinfo : EIATTR_CRS_STACK_SIZE
	.align		4
.L_23:
        /*00d8*/ 	.byte	0x04, 0x1e
        /*00da*/ 	.short	(.L_25 - .L_24)
.L_24:
        /*00dc*/ 	.word	0x00000000


	//----- nvinfo : EIATTR_CBANK_PARAM_SIZE
	.align		4
.L_25:
        /*00e0*/ 	.byte	0x03, 0x19
        /*00e2*/ 	.short	0x0014


	//----- nvinfo : EIATTR_PARAM_CBANK
	.align		4
        /*00e4*/ 	.byte	0x04, 0x0a
        /*00e6*/ 	.short	(.L_27 - .L_26)
	.align		4
.L_26:
        /*00e8*/ 	.word	index@(.nv.constant0._Z7examplePfS_i)
        /*00ec*/ 	.short	0x0380
        /*00ee*/ 	.short	0x0014


	//----- nvinfo : EIATTR_SW_WAR
	.align		4
.L_27:
        /*00f0*/ 	.byte	0x04, 0x36
        /*00f2*/ 	.short	(.L_29 - .L_28)
.L_28:
        /*00f4*/ 	.word	0x00000008
.L_29:


//--------------------- .nv.callgraph             --------------------------
	.section	.nv.callgraph,"",@"SHT_CUDA_CALLGRAPH"
	.align	4
	.sectionentsize	8
	.align		4
        /*0000*/ 	.word	0x00000000
	.align		4
        /*0004*/ 	.word	0xffffffff
	.align		4
        /*0008*/ 	.word	index@(_Z7examplePfS_i)
	.align		4
        /*000c*/ 	.word	index@(vprintf)
	.align		4
        /*0010*/ 	.word	0x00000000
	.align		4
        /*0014*/ 	.word	0xfffffffe
	.align		4
        /*0018*/ 	.word	0x00000000
	.align		4
        /*001c*/ 	.word	0xfffffffd
	.align		4
        /*0020*/ 	.word	0x00000000
	.align		4
        /*0024*/ 	.word	0xfffffffc


//--------------------- .nv.constant4             --------------------------
	.section	.nv.constant4,"a",@progbits
	.align	8
	.align		8
.nv.constant4:
        /*0000*/ 	.dword	vprintf
	.align		8
        /*0008*/ 	.dword	$str
	.align		8
        /*0010*/ 	.dword	$str$1


//--------------------- .text._Z7examplePfS_i     --------------------------
	.section	.text._Z7examplePfS_i,"ax",@progbits
	.align	128
        .global         _Z7examplePfS_i
        .type           _Z7examplePfS_i,@function
        .size           _Z7examplePfS_i,(.L_x_78 - _Z7examplePfS_i)
        .other          _Z7examplePfS_i,@"STO_CUDA_ENTRY STV_DEFAULT"
_Z7examplePfS_i:
.text._Z7examplePfS_i:
[----:B------:R-:W0:Y:S01]  /*0000*/  LDC R1, c[0x0][0x37c] ;  /* 0x0000df00ff017b82 */ /* 0x000e220000000800 */
[----:B------:R-:W1:Y:S07]  /*0010*/  S2R R17, SR_TID.X ;  /* 0x0000000000117919 */ /* 0x000e6e0000002100 */
[----:B------:R-:W2:Y:S01]  /*0020*/  S2UR UR38, SR_CTAID.X ;  /* 0x00000000002679c3 */ /* 0x000ea20000002500 */
[----:B------:R-:W3:Y:S01]  /*0030*/  LDCU UR6, c[0x0][0x2fc] ;  /* 0x00005f80ff0677ac */ /* 0x000ee20008000800 */
[----:B0-----:R-:W-:Y:S01]  /*0040*/  IADD3 R1, PT, PT, R1, -0x20, RZ ;  /* 0xffffffe001017810 */ /* 0x001fe20007ffe0ff */
[----:B------:R-:W-:Y:S01]  /*0050*/  BSSY.RECONVERGENT B6, `(.L_x_0) ;  /* 0x0000257000067945 */ /* 0x000fe20003800200 */
[----:B------:R-:W2:Y:S04]  /*0060*/  LDCU UR4, c[0x0][0x360] ;  /* 0x00006c00ff0477ac */ /* 0x000ea80008000800 */
[----:B------:R-:W0:Y:S01]  /*0070*/  LDC R0, c[0x0][0x390] ;  /* 0x0000e400ff007b82 */ /* 0x000e220000000800 */
[----:B------:R-:W4:Y:S01]  /*0080*/  LDCU UR5, c[0x0][0x2f8] ;  /* 0x00005f00ff0577ac */ /* 0x000f220008000800 */
[----:B------:R-:W0:Y:S01]  /*0090*/  LDCU.64 UR36, c[0x0][0x358] ;  /* 0x00006b00ff2477ac */ /* 0x000e220008000a00 */
[----:B--2---:R-:W-:Y:S01]  /*00a0*/  UIMAD UR38, UR38, UR4, URZ ;  /* 0x00000004262672a4 */ /* 0x004fe2000f8e02ff */
[----:B----4-:R-:W-:Y:S01]  /*00b0*/  IADD3 R16, P1, PT, R1, UR5, RZ ;  /* 0x0000000501107c10 */ /* 0x010fe2000ff3e0ff */
[----:B-1----:R-:W-:Y:S01]  /*00c0*/  IMAD.MOV R2, RZ, RZ, -R17 ;  /* 0x000000ffff027224 */ /* 0x002fe200078e0a11 */
[----:B0-----:R-:W-:-:S04]  /*00d0*/  ISETP.GE.AND P0, PT, R0, 0x1, PT ;  /* 0x000000010000780c */ /* 0x001fc80003f06270 */
[----:B------:R-:W-:Y:S02]  /*00e0*/  ISETP.NE.OR P0, PT, R2, UR38, !P0 ;  /* 0x0000002602007c0c */ /* 0x000fe4000c705670 */
[----:B---3--:R-:W-:-:S11]  /*00f0*/  IADD3.X R2, PT, PT, RZ, UR6, RZ, P1, !PT ;  /* 0x00000006ff027c10 */ /* 0x008fd60008ffe4ff */
[----:B------:R-:W-:Y:S05]  /*0100*/  @P0 BRA `(.L_x_1) ;  /* 0x00000024002c0947 */ /* 0x000fea0003800000 */
[----:B------:R-:W-:Y:S02]  /*0110*/  VIADD R3, R0, 0xffffffff ;  /* 0xffffffff00037836 */ /* 0x000fe40000000000 */
[----:B------:R-:W-:-:S03]  /*0120*/  HFMA2 R24, -RZ, RZ, 0, 0 ;  /* 0x00000000ff187431 */ /* 0x000fc600000001ff */
[----:B------:R-:W-:-:S13]  /*0130*/  ISETP.GE.U32.AND P0, PT, R3, 0xf, PT ;  /* 0x0000000f0300780c */ /* 0x000fda0003f06070 */
[----:B------:R-:W-:Y:S05]  /*0140*/  @!P0 BRA `(.L_x_2) ;  /* 0x0000001000d88947 */ /* 0x000fea0003800000 */
[----:B------:R-:W0:Y:S01]  /*0150*/  LDCU.128 UR8, c[0x0][0x380] ;  /* 0x00007000ff0877ac */ /* 0x000e220008000c00 */
[----:B------:R-:W-:Y:S01]  /*0160*/  BSSY.RECONVERGENT B7, `(.L_x_2) ;  /* 0x0000134000077945 */ /* 0x000fe20003800200 */
[----:B------:R-:W-:Y:S01]  /*0170*/  LOP3.LUT R24, R0, 0x7ffffff0, RZ, 0xc0, !PT ;  /* 0x7ffffff000187812 */ /* 0x000fe200078ec0ff */
[----:B------:R-:W-:Y:S01]  /*0180*/  IMAD.MOV.U32 R25, RZ, RZ, RZ ;  /* 0x000000ffff197224 */ /* 0x000fe200078e00ff */
[----:B0-----:R-:W-:Y:S02]  /*0190*/  UIADD3 UR6, UP0, UPT, UR8, 0x20, URZ ;  /* 0x0000002008067890 */ /* 0x001fe4000ff1e0ff */
[----:B------:R-:W-:Y:S02]  /*01a0*/  UIADD3 UR4, UP1, UPT, UR10, 0x20, URZ ;  /* 0x000000200a047890 */ /* 0x000fe4000ff3e0ff */
[----:B------:R-:W-:Y:S02]  /*01b0*/  UIADD3.X UR7, UPT, UPT, URZ, UR9, URZ, UP0, !UPT ;  /* 0x00000009ff077290 */ /* 0x000fe400087fe4ff */
[----:B------:R-:W-:Y:S01]  /*01c0*/  UIADD3.X UR5, UPT, UPT, URZ, UR11, URZ, UP1, !UPT ;  /* 0x0000000bff057290 */ /* 0x000fe20008ffe4ff */
[----:B------:R-:W-:Y:S01]  /*01d0*/  MOV R22, UR6 ;  /* 0x0000000600167c02 */ /* 0x000fe20008000f00 */
[----:B------:R-:W-:-:S02]  /*01e0*/  IMAD.U32 R18, RZ, RZ, UR4 ;  /* 0x00000004ff127e24 */ /* 0x000fc4000f8e00ff */
[----:B------:R-:W-:Y:S02]  /*01f0*/  MOV R23, UR7 ;  /* 0x0000000700177c02 */ /* 0x000fe40008000f00 */
[----:B------:R-:W-:-:S07]  /*0200*/  IMAD.U32 R19, RZ, RZ, UR5 ;  /* 0x00000005ff137e24 */ /* 0x000fce000f8e00ff */
.L_x_19:
[----:B------:R-:W2:Y:S01]  /*0210*/  LDG.E R0, desc[UR36][R22.64+-0x20] ;  /* 0xffffe02416007981 */ /* 0x000ea2000c1e1900 */
[----:B------:R-:W0:Y:S03]  /*0220*/  LDC R15, c[0x0][0x390] ;  /* 0x0000e400ff0f7b82 */ /* 0x000e260000000800 */
[----:B------:R-:W3:Y:S01]  /*0230*/  LDG.E R3, desc[UR36][R18.64+-0x20] ;  /* 0xffffe02412037981 */ /* 0x000ee2000c1e1900 */
[----:B------:R-:W1:Y:S01]  /*0240*/  LDCU UR4, c[0x0][0x2f8] ;  /* 0x00005f00ff0477ac */ /* 0x000e620008000800 */
[----:B------:R-:W-:Y:S01]  /*0250*/  MOV R27, 0x0 ;  /* 0x00000000001b7802 */ /* 0x000fe20000000f00 */
[----:B------:R-:W-:Y:S01]  /*0260*/  IMAD.MOV.U32 R6, RZ, RZ, R16 ;  /* 0x000000ffff067224 */ /* 0x000fe200078e0010 */
[----:B------:R-:W-:Y:S02]  /*0270*/  MOV R7, R2 ;  /* 0x0000000200077202 */ /* 0x000fe40000000f00 */
[----:B------:R4:W2:Y:S01]  /*0280*/  LDC.64 R12, c[0x4][R27] ;  /* 0x010000001b0c7b82 */ /* 0x0008a20000000a00 */
[----:B-1----:R-:W-:Y:S01]  /*0290*/  IADD3 R26, PT, PT, R16, -UR4, RZ ;  /* 0x80000004101a7c10 */ /* 0x002fe2000fffe0ff */
[----:B------:R-:W1:Y:S04]  /*02a0*/  LDCU.64 UR4, c[0x4][0x8] ;  /* 0x01000100ff0477ac */ /* 0x000e680008000a00 */
[----:B0-----:R4:W-:Y:S04]  /*02b0*/  STL [R26+0x18], R15 ;  /* 0x0000180f1a007387 */ /* 0x0019e80000100800 */
[----:B------:R4:W-:Y:S01]  /*02c0*/  STL [R26], R25 ;  /* 0x000000191a007387 */ /* 0x0009e20000100800 */
[----:B-1----:R-:W-:Y:S01]  /*02d0*/  IMAD.U32 R4, RZ, RZ, UR4 ;  /* 0x00000004ff047e24 */ /* 0x002fe2000f8e00ff */
[----:B------:R-:W-:Y:S01]  /*02e0*/  MOV R5, UR5 ;  /* 0x0000000500057c02 */ /* 0x000fe20008000f00 */
[----:B--2---:R-:W0:Y:S08]  /*02f0*/  F2F.F64.F32 R8, R0 ;  /* 0x0000000000087310 */ /* 0x004e300000201800 */
[----:B---3--:R-:W1:Y:S01]  /*0300*/  F2F.F64.F32 R10, R3 ;  /* 0x00000003000a7310 */ /* 0x008e620000201800 */
[----:B0-----:R4:W-:Y:S04]  /*0310*/  STL.64 [R26+0x8], R8 ;  /* 0x000008081a007387 */ /* 0x0019e80000100a00 */
[----:B-1----:R4:W-:Y:S02]  /*0320*/  STL.64 [R26+0x10], R10 ;  /* 0x0000100a1a007387 */ /* 0x0029e40000100a00 */
[----:B------:R-:W-:-:S07]  /*0330*/  LEPC R20, `(.L_x_3) ;  /* 0x000000001014794e */ /* 0x000fce0000000000 */
[----:B----4-:R-:W-:Y:S05]  /*0340*/  CALL.ABS.NOINC R12 ;  /* 0x000000000c007343 */ /* 0x010fea0003c00000 */
.L_x_3:
[----:B------:R-:W2:Y:S01]  /*0350*/  LDG.E R0, desc[UR36][R22.64+-0x1c] ;  /* 0xffffe42416007981 */ /* 0x000ea2000c1e1900 */
[----:B------:R-:W0:Y:S03]  /*0360*/  LDC R15, c[0x0][0x390] ;  /* 0x0000e400ff0f7b82 */ /* 0x000e260000000800 */
[----:B------:R-:W3:Y:S01]  /*0370*/  LDG.E R3, desc[UR36][R18.64+-0x1c] ;  /* 0xffffe42412037981 */ /* 0x000ee2000c1e1900 */
[----:B------:R-:W-:Y:S01]  /*0380*/  VIADD R13, R25, 0x1 ;  /* 0x00000001190d7836 */ /* 0x000fe20000000000 */
[----:B------:R-:W1:Y:S01]  /*0390*/  LDCU.64 UR4, c[0x4][0x8] ;  /* 0x01000100ff0477ac */ /* 0x000e620008000a00 */
[----:B------:R-:W-:Y:S01]  /*03a0*/  MOV R6, R16 ;  /* 0x0000001000067202 */ /* 0x000fe20000000f00 */
[----:B------:R-:W-:Y:S01]  /*03b0*/  IMAD.MOV.U32 R7, RZ, RZ, R2 ;  /* 0x000000ffff077224 */ /* 0x000fe200078e0002 */
[----:B------:R4:W2:Y:S01]  /*03c0*/  LDC.64 R28, c[0x4][R27] ;  /* 0x010000001b1c7b82 */ /* 0x0008a20000000a00 */
[----:B------:R4:W-:Y:S01]  /*03d0*/  STL [R26], R13 ;  /* 0x0000000d1a007387 */ /* 0x0009e20000100800 */
[----:B-1----:R-:W-:-:S03]  /*03e0*/  MOV R4, UR4 ;  /* 0x0000000400047c02 */ /* 0x002fc60008000f00 */
[----:B0-----:R4:W-:Y:S01]  /*03f0*/  STL [R26+0x18], R15 ;  /* 0x0000180f1a007387 */ /* 0x0019e20000100800 */
[----:B------:R-:W-:Y:S01]  /*0400*/  IMAD.U32 R5, RZ, RZ, UR5 ;  /* 0x00000005ff057e24 */ /* 0x000fe2000f8e00ff */
[----:B--2---:R-:W0:Y:S08]  /*0410*/  F2F.F64.F32 R8, R0 ;  /* 0x0000000000087310 */ /* 0x004e300000201800 */
[----:B---3--:R-:W1:Y:S01]  /*0420*/  F2F.F64.F32 R10, R3 ;  /* 0x00000003000a7310 */ /* 0x008e620000201800 */
[----:B0-----:R4:W-:Y:S04]  /*0430*/  STL.64 [R26+0x8], R8 ;  /* 0x000008081a007387 */ /* 0x0019e80000100a00 */
[----:B-1----:R4:W-:Y:S02]  /*0440*/  STL.64 [R26+0x10], R10 ;  /* 0x0000100a1a007387 */ /* 0x0029e40000100a00 */
[----:B------:R-:W-:-:S07]  /*0450*/  LEPC R20, `(.L_x_4) ;  /* 0x000000001014794e */ /* 0x000fce0000000000 */
[----:B----4-:R-:W-:Y:S05]  /*0460*/  CALL.ABS.NOINC R28 ;  /* 0x000000001c007343 */ /* 0x010fea0003c00000 */
.L_x_4:
[----:B------:R-:W2:Y:S01]  /*0470*/  LDG.E R0, desc[UR36][R22.64+-0x18] ;  /* 0xffffe82416007981 */ /* 0x000ea2000c1e1900 */
[----:B------:R-:W0:Y:S03]  /*0480*/  LDC R15, c[0x0][0x390] ;  /* 0x0000e400ff0f7b82 */ /* 0x000e260000000800 */
[----:B------:R-:W3:Y:S01]  /*0490*/  LDG.E R3, desc[UR36][R18.64+-0x18] ;  /* 0xffffe82412037981 */ /* 0x000ee2000c1e1900 */
[----:B------:R-:W-:Y:S01]  /*04a0*/  IADD3 R13, PT, PT, R25, 0x2, RZ ;  /* 0x00000002190d7810 */ /* 0x000fe20007ffe0ff */
[----:B------:R-:W1:Y:S01]  /*04b0*/  LDCU.64 UR4, c[0x4][0x8] ;  /* 0x01000100ff0477ac */ /* 0x000e620008000a00 */
[----:B------:R-:W-:Y:S01]  /*04c0*/  IMAD.MOV.U32 R6, RZ, RZ, R16 ;  /* 0x000000ffff067224 */ /* 0x000fe200078e0010 */
[----:B------:R-:W-:Y:S01]  /*04d0*/  MOV R7, R2 ;  /* 0x0000000200077202 */ /* 0x000fe20000000f00 */
[----:B------:R4:W2:Y:S01]  /*04e0*/  LDC.64 R28, c[0x4][R27] ;  /* 0x010000001b1c7b82 */ /* 0x0008a20000000a00 */
[----:B------:R4:W-:Y:S01]  /*04f0*/  STL [R26], R13 ;  /* 0x0000000d1a007387 */ /* 0x0009e20000100800 */
[----:B-1----:R-:W-:-:S03]  /*0500*/  IMAD.U32 R4, RZ, RZ, UR4 ;  /* 0x00000004ff047e24 */ /* 0x002fc6000f8e00ff */
[----:B0-----:R4:W-:Y:S01]  /*0510*/  STL [R26+0x18], R15 ;  /* 0x0000180f1a007387 */ /* 0x0019e20000100800 */
[----:B------:R-:W-:Y:S01]  /*0520*/  MOV R5, UR5 ;  /* 0x0000000500057c02 */ /* 0x000fe20008000f00 */
[----:B--2---:R-:W0:Y:S08]  /*0530*/  F2F.F64.F32 R8, R0 ;  /* 0x0000000000087310 */ /* 0x004e300000201800 */
[----:B---3--:R-:W1:Y:S01]  /*0540*/  F2F.F64.F32 R10, R3 ;  /* 0x00000003000a7310 */ /* 0x008e620000201800 */
[----:B0-----:R4:W-:Y:S04]  /*0550*/  STL.64 [R26+0x8], R8 ;  /* 0x000008081a007387 */ /* 0x0019e80000100a00 */
[----:B-1----:R4:W-:Y:S02]  /*0560*/  STL.64 [R26+0x10], R10 ;  /* 0x0000100a1a007387 */ /* 0x0029e40000100a00 */
[----:B------:R-:W-:-:S07]  /*0570*/  LEPC R20, `(.L_x_5) ;  /* 0x000000001014794e */ /* 0x000fce0000000000 */
[----:B----4-:R-:W-:Y:S05]  /*0580*/  CALL.ABS.NOINC R28 ;  /* 0x000000001c007343 */ /* 0x010fea0003c00000 */
.L_x_5:
        /* <DEDUP_REMOVED lines=18> */
.L_x_6:
        /* <DEDUP_REMOVED lines=18> */
.L_x_7:
        /* <DEDUP_REMOVED lines=18> */
.L_x_8:
        /* <DEDUP_REMOVED lines=18> */
.L_x_9:
        /* <DEDUP_REMOVED lines=18> */
.L_x_10:
        /* <DEDUP_REMOVED lines=18> */
.L_x_11:
        /* <DEDUP_REMOVED lines=18> */
.L_x_12:
        /* <DEDUP_REMOVED lines=18> */
.L_x_13:
        /* <DEDUP_REMOVED lines=18> */
.L_x_14:
        /* <DEDUP_REMOVED lines=18> */
.L_x_15:
        /* <DEDUP_REMOVED lines=18> */
.L_x_16:
        /* <DEDUP_REMOVED lines=18> */
.L_x_17:
        /* <DEDUP_REMOVED lines=18> */
.L_x_18:
[----:B------:R-:W-:Y:S02]  /*1430*/  IADD3 R25, PT, PT, R25, 0x10, RZ ;  /* 0x0000001019197810 */ /* 0x000fe40007ffe0ff */
[----:B------:R-:W-:Y:S02]  /*1440*/  IADD3 R22, P1, PT, R22, 0x40, RZ ;  /* 0x0000004016167810 */ /* 0x000fe40007f3e0ff */
[----:B------:R-:W-:Y:S02]  /*1450*/  ISETP.NE.AND P0, PT, R25, R24, PT ;  /* 0x000000181900720c */ /* 0x000fe40003f05270 */
[----:B------:R-:W-:Y:S01]  /*1460*/  IADD3 R18, P2, PT, R18, 0x40, RZ ;  /* 0x0000004012127810 */ /* 0x000fe20007f5e0ff */
[----:B------:R-:W-:-:S03]  /*1470*/  IMAD.X R23, RZ, RZ, R23, P1 ;  /* 0x000000ffff177224 */ /* 0x000fc600008e0617 */
[----:B------:R-:W-:-:S07]  /*1480*/  IADD3.X R19, PT, PT, RZ, R19, RZ, P2, !PT ;  /* 0x00000013ff137210 */ /* 0x000fce00017fe4ff */
[----:B------:R-:W-:Y:S05]  /*1490*/  @P0 BRA `(.L_x_19) ;  /* 0xffffffec005c0947 */ /* 0x000fea000383ffff */
[----:B------:R-:W-:Y:S05]  /*14a0*/  BSYNC.RECONVERGENT B7 ;  /* 0x0000000000077941 */ /* 0x000fea0003800200 */
.L_x_2:
[----:B------:R-:W0:Y:S02]  /*14b0*/  LDC R12, c[0x0][0x390] ;  /* 0x0000e400ff0c7b82 */ /* 0x000e240000000800 */
[----:B0-----:R-:W-:-:S13]  /*14c0*/  LOP3.LUT P0, R0, R12, 0xf, RZ, 0xc0, !PT ;  /* 0x0000000f0c007812 */ /* 0x001fda000780c0ff */
[----:B------:R-:W-:Y:S05]  /*14d0*/  @!P0 BRA `(.L_x_1) ;  /* 0x0000001000388947 */ /* 0x000fea0003800000 */
[----:B------:R-:W-:Y:S02]  /*14e0*/  ISETP.GE.U32.AND P0, PT, R0, 0x8, PT ;  /* 0x000000080000780c */ /* 0x000fe40003f06070 */
[----:B------:R-:W-:-:S11]  /*14f0*/  LOP3.LUT R26, R12, 0x7, RZ, 0xc0, !PT ;  /* 0x000000070c1a7812 */ /* 0x000fd600078ec0ff */
[----:B------:R-:W-:Y:S05]  /*1500*/  @!P0 BRA `(.L_x_20) ;  /* 0x0000000800508947 */ /* 0x000fea0003800000 */
[----:B------:R-:W0:Y:S08]  /*1510*/  LDC.64 R22, c[0x0][0x380] ;  /* 0x0000e000ff167b82 */ /* 0x000e300000000a00 */
[----:B------:R-:W1:Y:S01]  /*1520*/  LDC.64 R18, c[0x0][0x388] ;  /* 0x0000e200ff127b82 */ /* 0x000e620000000a00 */
[----:B------:R-:W-:Y:S01]  /*1530*/  MOV R25, 0x0 ;  /* 0x0000000000197802 */ /* 0x000fe20000000f00 */
[----:B------:R2:W-:Y:S01]  /*1540*/  STL [R1+0x18], R12 ;  /* 0x0000180c01007387 */ /* 0x0005e20000100800 */
[----:B------:R-:W3:Y:S01]  /*1550*/  LDCU.64 UR4, c[0x4][0x8] ;  /* 0x01000100ff0477ac */ /* 0x000ee20008000a00 */
[----:B0-----:R-:W-:-:S05]  /*1560*/  IMAD.WIDE.U32 R22, R24, 0x4, R22 ;  /* 0x0000000418167825 */ /* 0x001fca00078e0016 */
[----:B------:R-:W4:Y:S01]  /*1570*/  LDG.E R0, desc[UR36][R22.64] ;  /* 0x0000002416007981 */ /* 0x000f22000c1e1900 */
[----:B-1----:R-:W-:-:S05]  /*1580*/  IMAD.WIDE.U32 R18, R24, 0x4, R18 ;  /* 0x0000000418127825 */ /* 0x002fca00078e0012 */
[----:B------:R-:W5:Y:S01]  /*1590*/  LDG.E R3, desc[UR36][R18.64] ;  /* 0x0000002412037981 */ /* 0x000f62000c1e1900 */
[----:B------:R2:W0:Y:S03]  /*15a0*/  LDC.64 R14, c[0x4][R25] ;  /* 0x01000000190e7b82 */ /* 0x0004260000000a00 */
[----:B------:R2:W-:Y:S01]  /*15b0*/  STL [R1], R24 ;  /* 0x0000001801007387 */ /* 0x0005e20000100800 */
[----:B---3--:R-:W-:Y:S01]  /*15c0*/  IMAD.U32 R4, RZ, RZ, UR4 ;  /* 0x00000004ff047e24 */ /* 0x008fe2000f8e00ff */
[----:B------:R-:W-:Y:S01]  /*15d0*/  MOV R5, UR5 ;  /* 0x0000000500057c02 */ /* 0x000fe20008000f00 */
[----:B------:R-:W-:Y:S01]  /*15e0*/  IMAD.MOV.U32 R6, RZ, RZ, R16 ;  /* 0x000000ffff067224 */ /* 0x000fe200078e0010 */
[----:B------:R-:W-:Y:S01]  /*15f0*/  MOV R7, R2 ;  /* 0x0000000200077202 */ /* 0x000fe20000000f00 */
[----:B----4-:R-:W1:Y:S08]  /*1600*/  F2F.F64.F32 R8, R0 ;  /* 0x0000000000087310 */ /* 0x010e700000201800 */
[----:B-----5:R-:W3:Y:S01]  /*1610*/  F2F.F64.F32 R10, R3 ;  /* 0x00000003000a7310 */ /* 0x020ee20000201800 */
[----:B-1----:R2:W-:Y:S04]  /*1620*/  STL.64 [R1+0x8], R8 ;  /* 0x0000080801007387 */ /* 0x0025e80000100a00 */
[----:B0--3--:R2:W-:Y:S02]  /*1630*/  STL.64 [R1+0x10], R10 ;  /* 0x0000100a01007387 */ /* 0x0095e40000100a00 */
[----:B------:R-:W-:-:S07]  /*1640*/  LEPC R20, `(.L_x_21) ;  /* 0x000000001014794e */ /* 0x000fce0000000000 */
[----:B--2---:R-:W-:Y:S05]  /*1650*/  CALL.ABS.NOINC R14 ;  /* 0x000000000e007343 */ /* 0x004fea0003c00000 */
.L_x_21:
[----:B------:R-:W2:Y:S01]  /*1660*/  LDG.E R3, desc[UR36][R22.64+0x4] ;  /* 0x0000042416037981 */ /* 0x000ea2000c1e1900 */
[----:B------:R-:W0:Y:S03]  /*1670*/  LDC R12, c[0x0][0x390] ;  /* 0x0000e400ff0c7b82 */ /* 0x000e260000000800 */
[----:B------:R-:W3:Y:S01]  /*1680*/  LDG.E R7, desc[UR36][R18.64+0x4] ;  /* 0x0000042412077981 */ /* 0x000ee2000c1e1900 */
[----:B------:R-:W-:Y:S01]  /*1690*/  VIADD R0, R24, 0x1 ;  /* 0x0000000118007836 */ /* 0x000fe20000000000 */
[----:B------:R-:W1:Y:S01]  /*16a0*/  LDCU.64 UR4, c[0x4][0x8] ;  /* 0x01000100ff0477ac */ /* 0x000e620008000a00 */
[----:B------:R-:W-:Y:S02]  /*16b0*/  MOV R6, R16 ;  /* 0x0000001000067202 */ /* 0x000fe40000000f00 */
[----:B------:R4:W2:Y:S01]  /*16c0*/  LDC.64 R14, c[0x4][R25] ;  /* 0x01000000190e7b82 */ /* 0x0008a20000000a00 */
[----:B------:R4:W-:Y:S01]  /*16d0*/  STL [R1], R0 ;  /* 0x0000000001007387 */ /* 0x0009e20000100800 */
[----:B-1----:R-:W-:-:S03]  /*16e0*/  MOV R4, UR4 ;  /* 0x0000000400047c02 */ /* 0x002fc60008000f00 */
[----:B0-----:R4:W-:Y:S01]  /*16f0*/  STL [R1+0x18], R12 ;  /* 0x0000180c01007387 */ /* 0x0019e20000100800 */
[----:B------:R-:W-:Y:S01]  /*1700*/  IMAD.U32 R5, RZ, RZ, UR5 ;  /* 0x00000005ff057e24 */ /* 0x000fe2000f8e00ff */
[----:B--2---:R-:W0:Y:S08]  /*1710*/  F2F.F64.F32 R8, R3 ;  /* 0x0000000300087310 */ /* 0x004e300000201800 */
[----:B---3--:R1:W2:Y:S01]  /*1720*/  F2F.F64.F32 R10, R7 ;  /* 0x00000007000a7310 */ /* 0x0082a20000201800 */
[----:B0-----:R4:W-:Y:S01]  /*1730*/  STL.64 [R1+0x8], R8 ;  /* 0x0000080801007387 */ /* 0x0019e20000100a00 */
[----:B-1----:R-:W-:-:S03]  /*1740*/  IMAD.MOV.U32 R7, RZ, RZ, R2 ;  /* 0x000000ffff077224 */ /* 0x002fc600078e0002 */
[----:B--2---:R4:W-:Y:S04]  /*1750*/  STL.64 [R1+0x10], R10 ;  /* 0x0000100a01007387 */ /* 0x0049e80000100a00 */
[----:B------:R-:W-:-:S07]  /*1760*/  LEPC R20, `(.L_x_22) ;  /* 0x000000001014794e */ /* 0x000fce0000000000 */
[----:B----4-:R-:W-:Y:S05]  /*1770*/  CALL.ABS.NOINC R14 ;  /* 0x000000000e007343 */ /* 0x010fea0003c00000 */
.L_x_22:
[----:B------:R-:W2:Y:S01]  /*1780*/  LDG.E R3, desc[UR36][R22.64+0x8] ;  /* 0x0000082416037981 */ /* 0x000ea2000c1e1900 */
[----:B------:R-:W0:Y:S03]  /*1790*/  LDC R12, c[0x0][0x390] ;  /* 0x0000e400ff0c7b82 */ /* 0x000e260000000800 */
[----:B------:R-:W3:Y:S01]  /*17a0*/  LDG.E R7, desc[UR36][R18.64+0x8] ;  /* 0x0000082412077981 */ /* 0x000ee2000c1e1900 */
[----:B------:R-:W-:Y:S01]  /*17b0*/  IADD3 R0, PT, PT, R24, 0x2, RZ ;  /* 0x0000000218007810 */ /* 0x000fe20007ffe0ff */
[----:B------:R-:W1:Y:S01]  /*17c0*/  LDCU.64 UR4, c[0x4][0x8] ;  /* 0x01000100ff0477ac */ /* 0x000e620008000a00 */
[----:B------:R-:W-:Y:S02]  /*17d0*/  IMAD.MOV.U32 R6, RZ, RZ, R16 ;  /* 0x000000ffff067224 */ /* 0x000fe400078e0010 */
[----:B------:R4:W2:Y:S01]  /*17e0*/  LDC.64 R14, c[0x4][R25] ;  /* 0x01000000190e7b82 */ /* 0x0008a20000000a00 */
[----:B------:R4:W-:Y:S01]  /*17f0*/  STL [R1], R0 ;  /* 0x0000000001007387 */ /* 0x0009e20000100800 */
[----:B-1----:R-:W-:-:S03]  /*1800*/  IMAD.U32 R4, RZ, RZ, UR4 ;  /* 0x00000004ff047e24 */ /* 0x002fc6000f8e00ff */
[----:B0-----:R4:W-:Y:S01]  /*1810*/  STL [R1+0x18], R12 ;  /* 0x0000180c01007387 */ /* 0x0019e20000100800 */
[----:B------:R-:W-:Y:S01]  /*1820*/  MOV R5, UR5 ;  /* 0x0000000500057c02 */ /* 0x000fe20008000f00 */
[----:B--2---:R-:W0:Y:S08]  /*1830*/  F2F.F64.F32 R8, R3 ;  /* 0x0000000300087310 */ /* 0x004e300000201800 */
[----:B---3--:R1:W2:Y:S01]  /*1840*/  F2F.F64.F32 R10, R7 ;  /* 0x00000007000a7310 */ /* 0x0082a20000201800 */
[----:B0-----:R4:W-:Y:S01]  /*1850*/  STL.64 [R1+0x8], R8 ;  /* 0x0000080801007387 */ /* 0x0019e20000100a00 */
[----:B-1----:R-:W-:-:S03]  /*1860*/  MOV R7, R2 ;  /* 0x0000000200077202 */ /* 0x002fc60000000f00 */
[----:B--2---:R4:W-:Y:S04]  /*1870*/  STL.64 [R1+0x10], R10 ;  /* 0x0000100a01007387 */ /* 0x0049e80000100a00 */
[----:B------:R-:W-:-:S07]  /*1880*/  LEPC R20, `(.L_x_23) ;  /* 0x000000001014794e */ /* 0x000fce0000000000 */
[----:B----4-:R-:W-:Y:S05]  /*1890*/  CALL.ABS.NOINC R14 ;  /* 0x000000000e007343 */ /* 0x010fea0003c00000 */
.L_x_23:
        /* <DEDUP_REMOVED lines=18> */
.L_x_24:
        /* <DEDUP_REMOVED lines=18> */
.L_x_25:
        /* <DEDUP_REMOVED lines=18> */
.L_x_26:
        /* <DEDUP_REMOVED lines=18> */
.L_x_27:
        /* <DEDUP_REMOVED lines=18> */
.L_x_28:
[----:B------:R-:W-:-:S07]  /*1e40*/  IADD3 R24, PT, PT, R24, 0x8, RZ ;  /* 0x0000000818187810 */ /* 0x000fce0007ffe0ff */
.L_x_20:
[----:B------:R-:W-:-:S13]  /*1e50*/  ISETP.NE.AND P0, PT, R26, RZ, PT ;  /* 0x000000ff1a00720c */ /* 0x000fda0003f05270 */
[----:B------:R-:W-:Y:S05]  /*1e60*/  @!P0 BRA `(.L_x_1) ;  /* 0x0000000400d48947 */ /* 0x000fea0003800000 */
[----:B------:R-:W0:Y:S01]  /*1e70*/  LDC R12, c[0x0][0x390] ;  /* 0x0000e400ff0c7b82 */ /* 0x000e220000000800 */
[----:B------:R-:W-:Y:S02]  /*1e80*/  ISETP.GE.U32.AND P0, PT, R26, 0x4, PT ;  /* 0x000000041a00780c */ /* 0x000fe40003f06070 */
[----:B0-----:R-:W-:-:S11]  /*1e90*/  LOP3.LUT R26, R12, 0x3, RZ, 0xc0, !PT ;  /* 0x000000030c1a7812 */ /* 0x001fd600078ec0ff */
        /* <DEDUP_REMOVED lines=22> */
.L_x_30:
        /* <DEDUP_REMOVED lines=18> */
.L_x_31:
        /* <DEDUP_REMOVED lines=18> */
.L_x_32:
        /* <DEDUP_REMOVED lines=18> */
.L_x_33:
[----:B------:R-:W-:-:S07]  /*2360*/  IADD3 R24, PT, PT, R24, 0x4, RZ ;  /* 0x0000000418187810 */ /* 0x000fce0007ffe0ff */
.L_x_29:
[----:B------:R-:W-:-:S13]  /*2370*/  ISETP.NE.AND P0, PT, R26, RZ, PT ;  /* 0x000000ff1a00720c */ /* 0x000fda0003f05270 */
[----:B------:R-:W-:Y:S05]  /*2380*/  @!P0 BRA `(.L_x_1) ;  /* 0x00000000008c8947 */ /* 0x000fea0003800000 */
[----:B------:R-:W0:Y:S08]  /*2390*/  LDC.64 R4, c[0x0][0x388] ;  /* 0x0000e200ff047b82 */ /* 0x000e300000000a00 */
[----:B------:R-:W1:Y:S01]  /*23a0*/  LDC.64 R6, c[0x0][0x380] ;  /* 0x0000e000ff067b82 */ /* 0x000e620000000a00 */
[----:B0-----:R-:W-:-:S04]  /*23b0*/  IMAD.WIDE.U32 R18, R24, 0x4, R4 ;  /* 0x0000000418127825 */ /* 0x001fc800078e0004 */
[----:B------:R-:W-:Y:S01]  /*23c0*/  IMAD.MOV.U32 R28, RZ, RZ, R18 ;  /* 0x000000ffff1c7224 */ /* 0x000fe200078e0012 */
[----:B------:R-:W-:Y:S01]  /*23d0*/  IADD3 R18, PT, PT, -R26, RZ, RZ ;  /* 0x000000ff1a127210 */ /* 0x000fe20007ffe1ff */
[----:B-1----:R-:W-:-:S07]  /*23e0*/  IMAD.WIDE.U32 R22, R24, 0x4, R6 ;  /* 0x0000000418167825 */ /* 0x002fce00078e0006 */
.L_x_35:
[----:B------:R-:W-:Y:S01]  /*23f0*/  IMAD.MOV.U32 R29, RZ, RZ, R19 ;  /* 0x000000ffff1d7224 */ /* 0x000fe200078e0013 */
[----:B------:R-:W2:Y:S01]  /*2400*/  LDG.E R6, desc[UR36][R22.64] ;  /* 0x0000002416067981 */ /* 0x000ea2000c1e1900 */
[----:B------:R-:W0:Y:S01]  /*2410*/  LDC R10, c[0x0][0x390] ;  /* 0x0000e400ff0a7b82 */ /* 0x000e220000000800 */
[----:B------:R-:W-:Y:S01]  /*2420*/  MOV R3, 0x0 ;  /* 0x0000000000037802 */ /* 0x000fe20000000f00 */
[----:B------:R-:W1:Y:S01]  /*2430*/  LDCU.64 UR4, c[0x4][0x8] ;  /* 0x01000100ff0477ac */ /* 0x000e620008000a00 */
[----:B------:R-:W3:Y:S01]  /*2440*/  LDG.E R0, desc[UR36][R28.64] ;  /* 0x000000241c007981 */ /* 0x000ee2000c1e1900 */
[----:B------:R-:W-:-:S03]  /*2450*/  IADD3 R18, PT, PT, R18, 0x1, RZ ;  /* 0x0000000112127810 */ /* 0x000fc60007ffe0ff */
[----:B------:R-:W-:Y:S01]  /*2460*/  STL [R1], R24 ;  /* 0x0000001801007387 */ /* 0x000fe20000100800 */
[----:B------:R4:W2:Y:S01]  /*2470*/  LDC.64 R12, c[0x4][R3] ;  /* 0x01000000030c7b82 */ /* 0x0008a20000000a00 */
[----:B------:R-:W-:Y:S01]  /*2480*/  ISETP.NE.AND P0, PT, R18, RZ, PT ;  /* 0x000000ff1200720c */ /* 0x000fe20003f05270 */
[----:B-1----:R-:W-:Y:S01]  /*2490*/  IMAD.U32 R4, RZ, RZ, UR4 ;  /* 0x00000004ff047e24 */ /* 0x002fe2000f8e00ff */
[----:B------:R-:W-:Y:S01]  /*24a0*/  MOV R5, UR5 ;  /* 0x0000000500057c02 */ /* 0x000fe20008000f00 */
[----:B0-----:R-:W-:Y:S01]  /*24b0*/  STL [R1+0x18], R10 ;  /* 0x0000180a01007387 */ /* 0x001fe20000100800 */
[----:B--2---:R-:W0:Y:S08]  /*24c0*/  F2F.F64.F32 R6, R6 ;  /* 0x0000000600067310 */ /* 0x004e300000201800 */
[----:B---3--:R1:W2:Y:S01]  /*24d0*/  F2F.F64.F32 R8, R0 ;  /* 0x0000000000087310 */ /* 0x0082a20000201800 */
[----:B0-----:R0:W-:Y:S01]  /*24e0*/  STL.64 [R1+0x8], R6 ;  /* 0x0000080601007387 */ /* 0x0011e20000100a00 */
[----:B-1----:R-:W-:-:S03]  /*24f0*/  P2R R0, PR, RZ, 0x1 ;  /* 0x00000001ff007803 */ /* 0x002fc60000000000 */
[----:B--2---:R4:W-:Y:S01]  /*2500*/  STL.64 [R1+0x10], R8 ;  /* 0x0000100801007387 */ /* 0x0049e20000100a00 */
[----:B0-----:R-:W-:Y:S01]  /*2510*/  IMAD.MOV.U32 R6, RZ, RZ, R16 ;  /* 0x000000ffff067224 */ /* 0x001fe200078e0010 */
[----:B------:R-:W-:-:S07]  /*2520*/  MOV R7, R2 ;  /* 0x0000000200077202 */ /* 0x000fce0000000f00 */
[----:B------:R-:W-:-:S07]  /*2530*/  LEPC R20, `(.L_x_34) ;  /* 0x000000001014794e */ /* 0x000fce0000000000 */
[----:B----4-:R-:W-:Y:S05]  /*2540*/  CALL.ABS.NOINC R12 ;  /* 0x000000000c007343 */ /* 0x010fea0003c00000 */
.L_x_34:
[----:B------:R-:W-:Y:S01]  /*2550*/  ISETP.NE.AND P6, PT, R18, RZ, PT ;  /* 0x000000ff1200720c */ /* 0x000fe20003fc5270 */
[----:B------:R-:W-:Y:S01]  /*2560*/  VIADD R24, R24, 0x1 ;  /* 0x0000000118187836 */ /* 0x000fe20000000000 */
[----:B------:R-:W-:Y:S02]  /*2570*/  IADD3 R22, P1, PT, R22, 0x4, RZ ;  /* 0x0000000416167810 */ /* 0x000fe40007f3e0ff */
[----:B------:R-:W-:-:S03]  /*2580*/  IADD3 R28, P0, PT, R28, 0x4, RZ ;  /* 0x000000041c1c7810 */ /* 0x000fc60007f1e0ff */
[----:B------:R-:W-:Y:S01]  /*2590*/  IMAD.X R23, RZ, RZ, R23, P1 ;  /* 0x000000ffff177224 */ /* 0x000fe200008e0617 */
[----:B------:R-:W-:-:S05]  /*25a0*/  IADD3.X R19, PT, PT, RZ, R19, RZ, P0, !PT ;  /* 0x00000013ff137210 */ /* 0x000fca00007fe4ff */
[----:B------:R-:W-:Y:S05]  /*25b0*/  @P6 BRA `(.L_x_35) ;  /* 0xfffffffc008c6947 */ /* 0x000fea000383ffff */
.L_x_1:
[----:B------:R-:W-:Y:S05]  /*25c0*/  BSYNC.RECONVERGENT B6 ;  /* 0x0000000000067941 */ /* 0x000fea0003800200 */
.L_x_0:
[----:B------:R-:W0:Y:S02]  /*25d0*/  LDC R0, c[0x0][0x390] ;  /* 0x0000e400ff007b82 */ /* 0x000e240000000800 */
[----:B0-----:R-:W-:-:S13]  /*25e0*/  ISETP.GE.AND P0, PT, R0, 0x1, PT ;  /* 0x000000010000780c */ /* 0x001fda0003f06270 */
[----:B------:R-:W-:Y:S05]  /*25f0*/  @!P0 BRA `(.L_x_36) ;  /* 0x0000001000c48947 */ /* 0x000fea0003800000 */
[C---:B------:R-:W-:Y:S02]  /*2600*/  IADD3 R3, PT, PT, R0.reuse, -0x1, RZ ;  /* 0xffffffff00037810 */ /* 0x040fe40007ffe0ff */
[----:B------:R-:W-:Y:S02]  /*2610*/  LOP3.LUT R20, R0, 0x7, RZ, 0xc0, !PT ;  /* 0x0000000700147812 */ /* 0x000fe400078ec0ff */
[----:B------:R-:W-:Y:S01]  /*2620*/  ISETP.GE.U32.AND P0, PT, R3, 0x7, PT ;  /* 0x000000070300780c */ /* 0x000fe20003f06070 */
[----:B------:R-:W-:-:S12]  /*2630*/  IMAD.MOV.U32 R3, RZ, RZ, RZ ;  /* 0x000000ffff037224 */ /* 0x000fd800078e00ff */
[----:B------:R-:W-:Y:S05]  /*2640*/  @!P0 BRA `(.L_x_37) ;  /* 0x0000000800888947 */ /* 0x000fea0003800000 */
[----:B------:R-:W0:Y:S01]  /*2650*/  LDCU.128 UR8, c[0x0][0x380] ;  /* 0x00007000ff0877ac */ /* 0x000e220008000c00 */
[----:B------:R-:W-:Y:S01]  /*2660*/  LOP3.LUT R3, R0, 0x7ffffff8, RZ, 0xc0, !PT ;  /* 0x7ffffff800037812 */ /* 0x000fe200078ec0ff */
[----:B------:R-:W-:Y:S03]  /*2670*/  BSSY.RECONVERGENT B0, `(.L_x_37) ;  /* 0x000009f000007945 */ /* 0x000fe60003800200 */
[----:B------:R-:W-:Y:S01]  /*2680*/  IADD3 R15, PT, PT, -R3, RZ, RZ ;  /* 0x000000ff030f7210 */ /* 0x000fe20007ffe1ff */
[----:B0-----:R-:W-:Y:S02]  /*2690*/  UIADD3 UR6, UP0, UPT, UR8, 0x10, URZ ;  /* 0x0000001008067890 */ /* 0x001fe4000ff1e0ff */
[----:B------:R-:W-:Y:S02]  /*26a0*/  UIADD3 UR4, UP1, UPT, UR10, 0x10, URZ ;  /* 0x000000100a047890 */ /* 0x000fe4000ff3e0ff */
[----:B------:R-:W-:-:S02]  /*26b0*/  UIADD3.X UR7, UPT, UPT, URZ, UR9, URZ, UP0, !UPT ;  /* 0x00000009ff077290 */ /* 0x000fc400087fe4ff */
[----:B------:R-:W-:Y:S01]  /*26c0*/  UIADD3.X UR5, UPT, UPT, URZ, UR11, URZ, UP1, !UPT ;  /* 0x0000000bff057290 */ /* 0x000fe20008ffe4ff */
[----:B------:R-:W-:Y:S01]  /*26d0*/  IMAD.U32 R18, RZ, RZ, UR6 ;  /* 0x00000006ff127e24 */ /* 0x000fe2000f8e00ff */
[----:B------:R-:W-:Y:S02]  /*26e0*/  MOV R8, UR4 ;  /* 0x0000000400087c02 */ /* 0x000fe40008000f00 */
[----:B------:R-:W-:Y:S02]  /*26f0*/  IMAD.U32 R19, RZ, RZ, UR7 ;  /* 0x00000007ff137e24 */ /* 0x000fe4000f8e00ff */
[----:B------:R-:W-:-:S07]  /*2700*/  MOV R9, UR5 ;  /* 0x0000000500097c02 */ /* 0x000fce0008000f00 */
.L_x_54:
[----:B------:R-:W2:Y:S04]  /*2710*/  LDG.E R0, desc[UR36][R18.64+-0x10] ;  /* 0xfffff02412007981 */ /* 0x000ea8000c1e1900 */
[----:B------:R-:W2:Y:S01]  /*2720*/  LDG.E R7, desc[UR36][R8.64+-0x10] ;  /* 0xfffff02408077981 */ /* 0x000ea2000c1e1900 */
[----:B------:R-:W-:Y:S01]  /*2730*/  VIADD R15, R15, 0x8 ;  /* 0x000000080f0f7836 */ /* 0x000fe20000000000 */
[----:B------:R-:W-:Y:S04]  /*2740*/  BSSY.RECONVERGENT B1, `(.L_x_38) ;  /* 0x000000e000017945 */ /* 0x000fe80003800200 */
[----:B------:R-:W-:Y:S01]  /*2750*/  ISETP.NE.AND P2, PT, R15, RZ, PT ;  /* 0x000000ff0f00720c */ /* 0x000fe20003f45270 */
[----:B--2---:R-:W-:-:S04]  /*2760*/  FMUL R0, R0, R7 ;  /* 0x0000000700007220 */ /* 0x004fc80000400000 */
[----:B------:R-:W0:Y:S08]  /*2770*/  MUFU.RCP R7, R0 ;  /* 0x0000000000077308 */ /* 0x000e300000001000 */
[----:B------:R-:W1:Y:S01]  /*2780*/  FCHK P0, R0, R0 ;  /* 0x0000000000007302 */ /* 0x000e620000000000 */
[----:B0-----:R-:W-:-:S04]  /*2790*/  FFMA R4, -R0, R7, 1 ;  /* 0x3f80000000047423 */ /* 0x001fc80000000107 */
[----:B------:R-:W-:-:S04]  /*27a0*/  FFMA R7, R7, R4, R7 ;  /* 0x0000000407077223 */ /* 0x000fc80000000007 */
[----:B------:R-:W-:-:S04]  /*27b0*/  FFMA R4, R0, R7, RZ ;  /* 0x0000000700047223 */ /* 0x000fc800000000ff */
[----:B------:R-:W-:-:S04]  /*27c0*/  FFMA R6, -R0, R4, R0 ;  /* 0x0000000400067223 */ /* 0x000fc80000000100 */
[----:B------:R-:W-:Y:S01]  /*27d0*/  FFMA R4, R7, R6, R4 ;  /* 0x0000000607047223 */ /* 0x000fe20000000004 */
[----:B-1----:R-:W-:Y:S06]  /*27e0*/  @!P0 BRA `(.L_x_39) ;  /* 0x00000000000c8947 */ /* 0x002fec0003800000 */
[----:B------:R-:W-:-:S07]  /*27f0*/  MOV R4, 0x2810 ;  /* 0x0000281000047802 */ /* 0x000fce0000000f00 */
[----:B------:R-:W-:Y:S05]  /*2800*/  CALL.REL.NOINC `($__internal_0_$__cuda_sm3x_div_rn_noftz_f32_slowpath) ;  /* 0x0000001000787944 */ /* 0x000fea0003c00000 */
[----:B------:R-:W-:-:S07]  /*2810*/  MOV R4, R0 ;  /* 0x0000000000047202 */ /* 0x000fce0000000f00 */
.L_x_39:
[----:B------:R-:W-:Y:S05]  /*2820*/  BSYNC.RECONVERGENT B1 ;  /* 0x0000000000017941 */ /* 0x000fea0003800200 */
.L_x_38:
[----:B------:R-:W2:Y:S04]  /*2830*/  LDG.E R0, desc[UR36][R18.64+-0xc] ;  /* 0xfffff42412007981 */ /* 0x000ea8000c1e1900 */
[----:B------:R-:W2:Y:S01]  /*2840*/  LDG.E R7, desc[UR36][R8.64+-0xc] ;  /* 0xfffff42408077981 */ /* 0x000ea2000c1e1900 */
[----:B------:R-:W-:Y:S01]  /*2850*/  BSSY.RECONVERGENT B1, `(.L_x_40) ;  /* 0x000000f000017945 */ /* 0x000fe20003800200 */
[----:B------:R-:W-:Y:S01]  /*2860*/  FADD R5, R5, R4 ;  /* 0x0000000405057221 */ /* 0x000fe20000000000 */
        /* <DEDUP_REMOVED lines=9> */
[----:B------:R-:W-:Y:S01]  /*2900*/  IMAD.MOV.U32 R0, RZ, RZ, R10 ;  /* 0x000000ffff007224 */ /* 0x000fe200078e000a */
[----:B------:R-:W-:-:S07]  /*2910*/  MOV R4, 0x2930 ;  /* 0x0000293000047802 */ /* 0x000fce0000000f00 */
[----:B------:R-:W-:Y:S05]  /*2920*/  CALL.REL.NOINC `($__internal_0_$__cuda_sm3x_div_rn_noftz_f32_slowpath) ;  /* 0x0000001000307944 */ /* 0x000fea0003c00000 */
[----:B------:R-:W-:-:S07]  /*2930*/  MOV R6, R0 ;  /* 0x0000000000067202 */ /* 0x000fce0000000f00 */
.L_x_41:
[----:B------:R-:W-:Y:S05]  /*2940*/  BSYNC.RECONVERGENT B1 ;  /* 0x0000000000017941 */ /* 0x000fea0003800200 */
.L_x_40:
        /* <DEDUP_REMOVED lines=17> */
.L_x_43:
[----:B------:R-:W-:Y:S05]  /*2a60*/  BSYNC.RECONVERGENT B1 ;  /* 0x0000000000017941 */ /* 0x000fea0003800200 */
.L_x_42:
        /* <DEDUP_REMOVED lines=17> */
.L_x_45:
[----:B------:R-:W-:Y:S05]  /*2b80*/  BSYNC.RECONVERGENT B1 ;  /* 0x0000000000017941 */ /* 0x000fea0003800200 */
.L_x_44:
        /* <DEDUP_REMOVED lines=17> */
.L_x_47:
[----:B------:R-:W-:Y:S05]  /*2ca0*/  BSYNC.RECONVERGENT B1 ;  /* 0x0000000000017941 */ /* 0x000fea0003800200 */
.L_x_46:
        /* <DEDUP_REMOVED lines=17> */
.L_x_49:
[----:B------:R-:W-:Y:S05]  /*2dc0*/  BSYNC.RECONVERGENT B1 ;  /* 0x0000000000017941 */ /* 0x000fea0003800200 */
.L_x_48:
        /* <DEDUP_REMOVED lines=17> */
.L_x_51:
[----:B------:R-:W-:Y:S05]  /*2ee0*/  BSYNC.RECONVERGENT B1 ;  /* 0x0000000000017941 */ /* 0x000fea0003800200 */
.L_x_50:
        /* <DEDUP_REMOVED lines=16> */
.L_x_53:
[----:B------:R-:W-:Y:S05]  /*2ff0*/  BSYNC.RECONVERGENT B1 ;  /* 0x0000000000017941 */ /* 0x000fea0003800200 */
.L_x_52:
[----:B------:R-:W-:Y:S01]  /*3000*/  IADD3 R8, P1, PT, R8, 0x20, RZ ;  /* 0x0000002008087810 */ /* 0x000fe20007f3e0ff */
[----:B------:R-:W-:Y:S01]  /*3010*/  FADD R5, R5, R0 ;  /* 0x0000000005057221 */ /* 0x000fe20000000000 */
[----:B------:R-:W-:-:S03]  /*3020*/  IADD3 R18, P0, PT, R18, 0x20, RZ ;  /* 0x0000002012127810 */ /* 0x000fc60007f1e0ff */
[----:B------:R-:W-:Y:S01]  /*3030*/  IMAD.X R9, RZ, RZ, R9, P1 ;  /* 0x000000ffff097224 */ /* 0x000fe200008e0609 */
[----:B------:R-:W-:Y:S01]  /*3040*/  IADD3.X R19, PT, PT, RZ, R19, RZ, P0, !PT ;  /* 0x00000013ff137210 */ /* 0x000fe200007fe4ff */
[----:B------:R-:W-:Y:S08]  /*3050*/  @P2 BRA `(.L_x_54) ;  /* 0xfffffff400ac2947 */ /* 0x000ff0000383ffff */
[----:B------:R-:W-:Y:S05]  /*3060*/  BSYNC.RECONVERGENT B0 ;  /* 0x0000000000007941 */ /* 0x000fea0003800200 */
.L_x_37:
        /* <DEDUP_REMOVED lines=8> */
[----:B0-----:R-:W-:-:S05]  /*30f0*/  IMAD.WIDE.U32 R18, R3, 0x4, R18 ;  /* 0x0000000403127825 */ /* 0x001fca00078e0012 */
[----:B------:R-:W2:Y:S01]  /*3100*/  LDG.E R0, desc[UR36][R18.64] ;  /* 0x0000002412007981 */ /* 0x000ea2000c1e1900 */
[----:B-1----:R-:W-:-:S05]  /*3110*/  IMAD.WIDE.U32 R8, R3, 0x4, R8 ;  /* 0x0000000403087825 */ /* 0x002fca00078e0008 */
[----:B------:R-:W2:Y:S02]  /*3120*/  LDG.E R7, desc[UR36][R8.64] ;  /* 0x0000002408077981 */ /* 0x000ea4000c1e1900 */
        /* <DEDUP_REMOVED lines=9> */
[----:B------:R-:W-:Y:S02]  /*31c0*/  MOV R0, R6 ;  /* 0x0000000600007202 */ /* 0x000fe40000000f00 */
[----:B------:R-:W-:-:S07]  /*31d0*/  MOV R4, 0x31f0 ;  /* 0x000031f000047802 */ /* 0x000fce0000000f00 */
[----:B------:R-:W-:Y:S05]  /*31e0*/  CALL.REL.NOINC `($__internal_0_$__cuda_sm3x_div_rn_noftz_f32_slowpath) ;  /* 0x0000000800007944 */ /* 0x000fea0003c00000 */
[----:B------:R-:W-:-:S07]  /*31f0*/  IMAD.MOV.U32 R4, RZ, RZ, R0 ;  /* 0x000000ffff047224 */ /* 0x000fce00078e0000 */
.L_x_57:
[----:B------:R-:W2:Y:S04]  /*3200*/  LDG.E R0, desc[UR36][R18.64+0x4] ;  /* 0x0000042412007981 */ /* 0x000ea8000c1e1900 */
[----:B------:R-:W2:Y:S01]  /*3210*/  LDG.E R7, desc[UR36][R8.64+0x4] ;  /* 0x0000042408077981 */ /* 0x000ea2000c1e1900 */
        /* <DEDUP_REMOVED lines=14> */
.L_x_58:
        /* <DEDUP_REMOVED lines=16> */
.L_x_59:
        /* <DEDUP_REMOVED lines=15> */
.L_x_60:
[----:B------:R-:W-:Y:S01]  /*34f0*/  FADD R5, R5, R0 ;  /* 0x0000000005057221 */ /* 0x000fe20000000000 */
[----:B------:R-:W-:-:S07]  /*3500*/  VIADD R3, R3, 0x4 ;  /* 0x0000000403037836 */ /* 0x000fce0000000000 */
.L_x_56:
[----:B------:R-:W-:-:S13]  /*3510*/  ISETP.NE.AND P0, PT, R15, RZ, PT ;  /* 0x000000ff0f00720c */ /* 0x000fda0003f05270 */
[----:B------:R-:W-:Y:S05]  /*3520*/  @!P0 BRA `(.L_x_55) ;  /* 0x0000000000f48947 */ /* 0x000fea0003800000 */
[----:B------:R-:W-:-:S13]  /*3530*/  ISETP.NE.AND P0, PT, R15, 0x1, PT ;  /* 0x000000010f00780c */ /* 0x000fda0003f05270 */
        /* <DEDUP_REMOVED lines=20> */
.L_x_62:
        /* <DEDUP_REMOVED lines=15> */
.L_x_63:
[----:B------:R-:W-:Y:S01]  /*3770*/  FADD R5, R5, R0 ;  /* 0x0000000005057221 */ /* 0x000fe20000000000 */
[----:B------:R-:W-:-:S07]  /*3780*/  VIADD R3, R3, 0x2 ;  /* 0x0000000203037836 */ /* 0x000fce0000000000 */
.L_x_61:
[----:B------:R-:W0:Y:S02]  /*3790*/  LDCU UR4, c[0x0][0x390] ;  /* 0x00007200ff0477ac */ /* 0x000e240008000800 */
[----:B0-----:R-:W-:-:S04]  /*37a0*/  ULOP3.LUT UR4, UR4, 0x1, URZ, 0xc0, !UPT ;  /* 0x0000000104047892 */ /* 0x001fc8000f8ec0ff */
[----:B------:R-:W-:-:S09]  /*37b0*/  UISETP.NE.U32.AND UP0, UPT, UR4, 0x1, UPT ;  /* 0x000000010400788c */ /* 0x000fd2000bf05070 */
[----:B------:R-:W-:Y:S05]  /*37c0*/  BRA.U UP0, `(.L_x_55) ;  /* 0x00000001004c7547 */ /* 0x000fea000b800000 */
[----:B------:R-:W0:Y:S08]  /*37d0*/  LDC.64 R6, c[0x0][0x380] ;  /* 0x0000e000ff067b82 */ /* 0x000e300000000a00 */
[----:B------:R-:W1:Y:S01]  /*37e0*/  LDC.64 R8, c[0x0][0x388] ;  /* 0x0000e200ff087b82 */ /* 0x000e620000000a00 */
[----:B0-----:R-:W-:-:S06]  /*37f0*/  IMAD.WIDE.U32 R6, R3, 0x4, R6 ;  /* 0x0000000403067825 */ /* 0x001fcc00078e0006 */
[----:B------:R-:W2:Y:S01]  /*3800*/  LDG.E R6, desc[UR36][R6.64] ;  /* 0x0000002406067981 */ /* 0x000ea2000c1e1900 */
[----:B-1----:R-:W-:-:S06]  /*3810*/  IMAD.WIDE.U32 R8, R3, 0x4, R8 ;  /* 0x0000000403087825 */ /* 0x002fcc00078e0008 */
        /* <DEDUP_REMOVED lines=13> */
.L_x_64:
[----:B------:R-:W-:-:S07]  /*38f0*/  FADD R5, R5, R0 ;  /* 0x0000000005057221 */ /* 0x000fce0000000000 */
.L_x_55:
[----:B------:R0:W1:Y:S02]  /*3900*/  F2F.F64.F32 R8, R5 ;  /* 0x0000000500087310 */ /* 0x0000640000201800 */
.L_x_36:
[----:B------:R-:W-:-:S05]  /*3910*/  IMAD.MOV R17, RZ, RZ, -R17 ;  /* 0x000000ffff117224 */ /* 0x000fca00078e0a11 */
[----:B------:R-:W-:-:S13]  /*3920*/  ISETP.NE.AND P0, PT, R17, UR38, PT ;  /* 0x0000002611007c0c */ /* 0x000fda000bf05270 */
[----:B------:R-:W-:Y:S05]  /*3930*/  @P0 EXIT ;  /* 0x000000000000094d */ /* 0x000fea0003800000 */
[----:B------:R-:W-:Y:S01]  /*3940*/  MOV R0, 0x0 ;  /* 0x0000000000007802 */ /* 0x000fe20000000f00 */
[----:B-1----:R1:W-:Y:S01]  /*3950*/  STL.64 [R1], R8 ;  /* 0x0000000801007387 */ /* 0x0023e20000100a00 */
[----:B------:R-:W2:Y:S01]  /*3960*/  LDCU.64 UR4, c[0x4][0x10] ;  /* 0x01000200ff0477ac */ /* 0x000ea20008000a00 */
[----:B------:R-:W-:Y:S01]  /*3970*/  MOV R6, R16 ;  /* 0x0000001000067202 */ /* 0x000fe20000000f00 */
[----:B------:R1:W3:Y:S01]  /*3980*/  LDC.64 R10, c[0x4][R0] ;  /* 0x01000000000a7b82 */ /* 0x0002e20000000a00 */
[----:B------:R-:W-:Y:S01]  /*3990*/  IMAD.MOV.U32 R7, RZ, RZ, R2 ;  /* 0x000000ffff077224 */ /* 0x000fe200078e0002 */
[----:B--2---:R-:W-:Y:S01]  /*39a0*/  MOV R4, UR4 ;  /* 0x0000000400047c02 */ /* 0x004fe20008000f00 */
[----:B01----:R-:W-:-:S07]  /*39b0*/  IMAD.U32 R5, RZ, RZ, UR5 ;  /* 0x00000005ff057e24 */ /* 0x003fce000f8e00ff */
[----:B------:R-:W-:-:S07]  /*39c0*/  LEPC R20, `(.L_x_65) ;  /* 0x000000001014794e */ /* 0x000fce0000000000 */
[----:B---3--:R-:W-:Y:S05]  /*39d0*/  CALL.ABS.NOINC R10 ;  /* 0x000000000a007343 */ /* 0x008fea0003c00000 */
.L_x_65:
[----:B------:R-:W-:Y:S05]  /*39e0*/  EXIT ;  /* 0x000000000000794d */ /* 0x000fea0003800000 */
        .weak           $__internal_0_$__cuda_sm3x_div_rn_noftz_f32_slowpath
        .type           $__internal_0_$__cuda_sm3x_div_rn_noftz_f32_slowpath,@function
        .size           $__internal_0_$__cuda_sm3x_div_rn_noftz_f32_slowpath,(.L_x_78 - $__internal_0_$__cuda_sm3x_div_rn_noftz_f32_slowpath)
$__internal_0_$__cuda_sm3x_div_rn_noftz_f32_slowpath:
[----:B------:R-:W-:Y:S01]  /*39f0*/  SHF.R.U32.HI R7, RZ, 0x17, R0 ;  /* 0x00000017ff077819 */ /* 0x000fe20000011600 */
[----:B------:R-:W-:Y:S01]  /*3a00*/  BSSY.RECONVERGENT B2, `(.L_x_66) ;  /* 0x0000062000027945 */ /* 0x000fe20003800200 */
[----:B------:R-:W-:Y:S02]  /*3a10*/  MOV R11, R0 ;  /* 0x00000000000b7202 */ /* 0x000fe40000000f00 */
[----:B------:R-:W-:-:S04]  /*3a20*/  LOP3.LUT R7, R7, 0xff, RZ, 0xc0, !PT ;  /* 0x000000ff07077812 */ /* 0x000fc800078ec0ff */
[C---:B------:R-:W-:Y:S01]  /*3a30*/  IADD3 R10, PT, PT, R7.reuse, -0x1, RZ ;  /* 0xffffffff070a7810 */ /* 0x040fe20007ffe0ff */
[----:B------:R-:W-:-:S03]  /*3a40*/  VIADD R6, R7, 0xffffffff ;  /* 0xffffffff07067836 */ /* 0x000fc60000000000 */
[----:B------:R-:W-:-:S04]  /*3a50*/  ISETP.GT.U32.AND P0, PT, R10, 0xfd, PT ;  /* 0x000000fd0a00780c */ /* 0x000fc80003f04070 */
[----:B------:R-:W-:-:S13]  /*3a60*/  ISETP.GT.U32.OR P0, PT, R6, 0xfd, P0 ;  /* 0x000000fd0600780c */ /* 0x000fda0000704470 */
[----:B------:R-:W-:Y:S01]  /*3a70*/  @!P0 IMAD.MOV.U32 R6, RZ, RZ, RZ ;  /* 0x000000ffff068224 */ /* 0x000fe200078e00ff */
[----:B------:R-:W-:Y:S06]  /*3a80*/  @!P0 BRA `(.L_x_67) ;  /* 0x0000000000608947 */ /* 0x000fec0003800000 */
[C---:B------:R-:W-:Y:S02]  /*3a90*/  FSETP.GTU.FTZ.AND P0, PT, |R0|.reuse, +INF , PT ;  /* 0x7f8000000000780b */ /* 0x040fe40003f1c200 */
[----:B------:R-:W-:-:S04]  /*3aa0*/  FSETP.GTU.FTZ.AND P1, PT, |R0|, +INF , PT ;  /* 0x7f8000000000780b */ /* 0x000fc80003f3c200 */
[----:B------:R-:W-:-:S13]  /*3ab0*/  PLOP3.LUT P0, PT, P0, P1, PT, 0xf8, 0x8f ;  /* 0x00000000008f781c */ /* 0x000fda0000703f70 */
[----:B------:R-:W-:Y:S05]  /*3ac0*/  @P0 BRA `(.L_x_68) ;  /* 0x0000000400500947 */ /* 0x000fea0003800000 */
[----:B------:R-:W-:-:S13]  /*3ad0*/  LOP3.LUT P0, RZ, R11, 0x7fffffff, R0, 0xc8, !PT ;  /* 0x7fffffff0bff7812 */ /* 0x000fda000780c800 */
[----:B------:R-:W-:Y:S05]  /*3ae0*/  @!P0 BRA `(.L_x_69) ;  /* 0x0000000400408947 */ /* 0x000fea0003800000 */
[C---:B------:R-:W-:Y:S02]  /*3af0*/  FSETP.NEU.FTZ.AND P3, PT, |R0|.reuse, +INF , PT ;  /* 0x7f8000000000780b */ /* 0x040fe40003f7d200 */
[C---:B------:R-:W-:Y:S02]  /*3b00*/  FSETP.NEU.FTZ.AND P1, PT, |R0|.reuse, +INF , PT ;  /* 0x7f8000000000780b */ /* 0x040fe40003f3d200 */
[----:B------:R-:W-:-:S11]  /*3b10*/  FSETP.NEU.FTZ.AND P0, PT, |R0|, +INF , PT ;  /* 0x7f8000000000780b */ /* 0x000fd60003f1d200 */
[----:B------:R-:W-:Y:S05]  /*3b20*/  @!P1 BRA !P3, `(.L_x_69) ;  /* 0x0000000400309947 */ /* 0x000fea0005800000 */
[----:B------:R-:W-:-:S04]  /*3b30*/  LOP3.LUT P3, RZ, R0, 0x7fffffff, RZ, 0xc0, !PT ;  /* 0x7fffffff00ff7812 */ /* 0x000fc8000786c0ff */
[----:B------:R-:W-:-:S13]  /*3b40*/  PLOP3.LUT P1, PT, P1, P3, PT, 0x2f, 0xf2 ;  /* 0x0000000000f2781c */ /* 0x000fda0000f26577 */
[----:B------:R-:W-:Y:S05]  /*3b50*/  @P1 BRA `(.L_x_70) ;  /* 0x00000004001c1947 */ /* 0x000fea0003800000 */
[----:B------:R-:W-:-:S04]  /*3b60*/  LOP3.LUT P1, RZ, R11, 0x7fffffff, RZ, 0xc0, !PT ;  /* 0x7fffffff0bff7812 */ /* 0x000fc8000782c0ff */
[----:B------:R-:W-:-:S13]  /*3b70*/  PLOP3.LUT P0, PT, P0, P1, PT, 0x2f, 0xf2 ;  /* 0x0000000000f2781c */ /* 0x000fda0000702577 */
[----:B------:R-:W-:Y:S05]  /*3b80*/  @P0 BRA `(.L_x_71) ;  /* 0x0000000400040947 */ /* 0x000fea0003800000 */
[----:B------:R-:W-:Y:S02]  /*3b90*/  IADD3 R6, PT, PT, R7, -0x1, RZ ;  /* 0xffffffff07067810 */ /* 0x000fe40007ffe0ff */
[----:B------:R-:W-:Y:S02]  /*3ba0*/  ISETP.GE.AND P1, PT, R10, RZ, PT ;  /* 0x000000ff0a00720c */ /* 0x000fe40003f26270 */
[----:B------:R-:W-:-:S11]  /*3bb0*/  ISETP.GE.AND P0, PT, R6, RZ, PT ;  /* 0x000000ff0600720c */ /* 0x000fd60003f06270 */
[C---:B------:R-:W-:Y:S02]  /*3bc0*/  @!P1 FFMA R11, R0.reuse, 1.84467440737095516160e+19, RZ ;  /* 0x5f800000000b9823 */ /* 0x040fe400000000ff */
[----:B------:R-:W-:Y:S01]  /*3bd0*/  @P0 IMAD.MOV.U32 R6, RZ, RZ, RZ ;  /* 0x000000ffff060224 */ /* 0x000fe200078e00ff */
[----:B------:R-:W-:Y:S01]  /*3be0*/  @!P0 MOV R6, 0xffffffc0 ;  /* 0xffffffc000068802 */ /* 0x000fe20000000f00 */
[----:B------:R-:W-:-:S04]  /*3bf0*/  @!P0 FFMA R0, R0, 1.84467440737095516160e+19, RZ ;  /* 0x5f80000000008823 */ /* 0x000fc800000000ff */
[----:B------:R-:W-:-:S07]  /*3c00*/  @!P1 VIADD R6, R6, 0x40 ;  /* 0x0000004006069836 */ /* 0x000fce0000000000 */
.L_x_67:
[C---:B------:R-:W-:Y:S01]  /*3c10*/  LEA R10, R7.reuse, 0xc0800000, 0x17 ;  /* 0xc0800000070a7811 */ /* 0x040fe200078eb8ff */
[----:B------:R-:W-:Y:S03]  /*3c20*/  BSSY.RECONVERGENT B3, `(.L_x_72) ;  /* 0x0000036000037945 */ /* 0x000fe60003800200 */
[----:B------:R-:W-:Y:S01]  /*3c30*/  IADD3 R21, PT, PT, -R10, R11, RZ ;  /* 0x0000000b0a157210 */ /* 0x000fe20007ffe1ff */
[----:B------:R-:W-:-:S03]  /*3c40*/  VIADD R10, R7, 0xffffff81 ;  /* 0xffffff81070a7836 */ /* 0x000fc60000000000 */
[----:B------:R-:W0:Y:S01]  /*3c50*/  MUFU.RCP R12, R21 ;  /* 0x00000015000c7308 */ /* 0x000e220000001000 */
[----:B------:R-:W-:Y:S01]  /*3c60*/  FADD.FTZ R13, -R21, -RZ ;  /* 0x800000ff150d7221 */ /* 0x000fe20000010100 */
[C---:B------:R-:W-:Y:S01]  /*3c70*/  IMAD R0, R10.reuse, -0x800000, R0 ;  /* 0xff8000000a007824 */ /* 0x040fe200078e0200 */
[----:B------:R-:W-:-:S04]  /*3c80*/  IADD3 R7, PT, PT, R10, 0x7f, -R7 ;  /* 0x0000007f0a077810 */ /* 0x000fc80007ffe807 */
[----:B------:R-:W-:Y:S01]  /*3c90*/  IADD3 R7, PT, PT, R7, R6, RZ ;  /* 0x0000000607077210 */ /* 0x000fe20007ffe0ff */
[----:B0-----:R-:W-:-:S04]  /*3ca0*/  FFMA R11, R12, R13, 1 ;  /* 0x3f8000000c0b7423 */ /* 0x001fc8000000000d */
[----:B------:R-:W-:-:S04]  /*3cb0*/  FFMA R11, R12, R11, R12 ;  /* 0x0000000b0c0b7223 */ /* 0x000fc8000000000c */
[----:B------:R-:W-:-:S04]  /*3cc0*/  FFMA R12, R0, R11, RZ ;  /* 0x0000000b000c7223 */ /* 0x000fc800000000ff */
[----:B------:R-:W-:-:S04]  /*3cd0*/  FFMA R14, R13, R12, R0 ;  /* 0x0000000c0d0e7223 */ /* 0x000fc80000000000 */
[----:B------:R-:W-:-:S04]  /*3ce0*/  FFMA R14, R11, R14, R12 ;  /* 0x0000000e0b0e7223 */ /* 0x000fc8000000000c */
[----:B------:R-:W-:-:S04]  /*3cf0*/  FFMA R13, R13, R14, R0 ;  /* 0x0000000e0d0d7223 */ /* 0x000fc80000000000 */
[----:B------:R-:W-:-:S05]  /*3d00*/  FFMA R0, R11, R13, R14 ;  /* 0x0000000d0b007223 */ /* 0x000fca000000000e */
[----:B------:R-:W-:-:S04]  /*3d10*/  SHF.R.U32.HI R10, RZ, 0x17, R0 ;  /* 0x00000017ff0a7819 */ /* 0x000fc80000011600 */
[----:B------:R-:W-:-:S05]  /*3d20*/  LOP3.LUT R6, R10, 0xff, RZ, 0xc0, !PT ;  /* 0x000000ff0a067812 */ /* 0x000fca00078ec0ff */
[----:B------:R-:W-:-:S05]  /*3d30*/  IMAD.IADD R6, R6, 0x1, R7 ;  /* 0x0000000106067824 */ /* 0x000fca00078e0207 */
[----:B------:R-:W-:-:S04]  /*3d40*/  IADD3 R10, PT, PT, R6, -0x1, RZ ;  /* 0xffffffff060a7810 */ /* 0x000fc80007ffe0ff */
[----:B------:R-:W-:-:S13]  /*3d50*/  ISETP.GE.U32.AND P0, PT, R10, 0xfe, PT ;  /* 0x000000fe0a00780c */ /* 0x000fda0003f06070 */
[----:B------:R-:W-:Y:S05]  /*3d60*/  @!P0 BRA `(.L_x_73) ;  /* 0x0000000000808947 */ /* 0x000fea0003800000 */
[----:B------:R-:W-:-:S13]  /*3d70*/  ISETP.GT.AND P0, PT, R6, 0xfe, PT ;  /* 0x000000fe0600780c */ /* 0x000fda0003f04270 */
[----:B------:R-:W-:Y:S05]  /*3d80*/  @P0 BRA `(.L_x_74) ;  /* 0x00000000006c0947 */ /* 0x000fea0003800000 */
[----:B------:R-:W-:-:S13]  /*3d90*/  ISETP.GE.AND P0, PT, R6, 0x1, PT ;  /* 0x000000010600780c */ /* 0x000fda0003f06270 */
[----:B------:R-:W-:Y:S05]  /*3da0*/  @P0 BRA `(.L_x_75) ;  /* 0x0000000000740947 */ /* 0x000fea0003800000 */
[----:B------:R-:W-:Y:S02]  /*3db0*/  ISETP.GE.AND P0, PT, R6, -0x18, PT ;  /* 0xffffffe80600780c */ /* 0x000fe40003f06270 */
[----:B------:R-:W-:-:S11]  /*3dc0*/  LOP3.LUT R0, R0, 0x80000000, RZ, 0xc0, !PT ;  /* 0x8000000000007812 */ /* 0x000fd600078ec0ff */
[----:B------:R-:W-:Y:S05]  /*3dd0*/  @!P0 BRA `(.L_x_75) ;  /* 0x0000000000688947 */ /* 0x000fea0003800000 */
[CCC-:B------:R-:W-:Y:S01]  /*3de0*/  FFMA.RZ R10, R11.reuse, R13.reuse, R14.reuse ;  /* 0x0000000d0b0a7223 */ /* 0x1c0fe2000000c00e */
[CCC-:B------:R-:W-:Y:S01]  /*3df0*/  FFMA.RP R7, R11.reuse, R13.reuse, R14.reuse ;  /* 0x0000000d0b077223 */ /* 0x1c0fe2000000800e */
[----:B------:R-:W-:Y:S01]  /*3e00*/  FFMA.RM R14, R11, R13, R14 ;  /* 0x0000000d0b0e7223 */ /* 0x000fe2000000400e */
[C---:B------:R-:W-:Y:S01]  /*3e10*/  VIADD R11, R6.reuse, 0x20 ;  /* 0x00000020060b7836 */ /* 0x040fe20000000000 */
[----:B------:R-:W-:Y:S02]  /*3e20*/  ISETP.NE.AND P3, PT, R6, RZ, PT ;  /* 0x000000ff0600720c */ /* 0x000fe40003f65270 */
[----:B------:R-:W-:Y:S02]  /*3e30*/  LOP3.LUT R10, R10, 0x7fffff, RZ, 0xc0, !PT ;  /* 0x007fffff0a0a7812 */ /* 0x000fe400078ec0ff */
[----:B------:R-:W-:Y:S02]  /*3e40*/  ISETP.NE.AND P1, PT, R6, RZ, PT ;  /* 0x000000ff0600720c */ /* 0x000fe40003f25270 */
[----:B------:R-:W-:-:S02]  /*3e50*/  LOP3.LUT R10, R10, 0x800000, RZ, 0xfc, !PT ;  /* 0x008000000a0a7812 */ /* 0x000fc400078efcff */
[----:B------:R-:W-:Y:S02]  /*3e60*/  IADD3 R6, PT, PT, -R6, RZ, RZ ;  /* 0x000000ff06067210 */ /* 0x000fe40007ffe1ff */
[----:B------:R-:W-:Y:S02]  /*3e70*/  SHF.L.U32 R11, R10, R11, RZ ;  /* 0x0000000b0a0b7219 */ /* 0x000fe400000006ff */
[----:B------:R-:W-:Y:S02]  /*3e80*/  FSETP.NEU.FTZ.AND P0, PT, R7, R14, PT ;  /* 0x0000000e0700720b */ /* 0x000fe40003f1d000 */
[----:B------:R-:W-:Y:S02]  /*3e90*/  SEL R7, R6, RZ, P3 ;  /* 0x000000ff06077207 */ /* 0x000fe40001800000 */
[----:B------:R-:W-:Y:S02]  /*3ea0*/  ISETP.NE.AND P1, PT, R11, RZ, P1 ;  /* 0x000000ff0b00720c */ /* 0x000fe40000f25270 */
[----:B------:R-:W-:-:S02]  /*3eb0*/  SHF.R.U32.HI R7, RZ, R7, R10 ;  /* 0x00000007ff077219 */ /* 0x000fc4000001160a */
[----:B------:R-:W-:Y:S02]  /*3ec0*/  PLOP3.LUT P0, PT, P0, P1, PT, 0xf8, 0x8f ;  /* 0x00000000008f781c */ /* 0x000fe40000703f70 */
[----:B------:R-:W-:Y:S02]  /*3ed0*/  SHF.R.U32.HI R6, RZ, 0x1, R7 ;  /* 0x00000001ff067819 */ /* 0x000fe40000011607 */
[----:B------:R-:W-:-:S04]  /*3ee0*/  SEL R11, RZ, 0x1, !P0 ;  /* 0x00000001ff0b7807 */ /* 0x000fc80004000000 */
[----:B------:R-:W-:-:S04]  /*3ef0*/  LOP3.LUT R10, R11, 0x1, R6, 0xf8, !PT ;  /* 0x000000010b0a7812 */ /* 0x000fc800078ef806 */
[----:B------:R-:W-:-:S04]  /*3f00*/  LOP3.LUT R7, R10, R7, RZ, 0xc0, !PT ;  /* 0x000000070a077212 */ /* 0x000fc800078ec0ff */
[----:B------:R-:W-:-:S04]  /*3f10*/  IADD3 R7, PT, PT, R6, R7, RZ ;  /* 0x0000000706077210 */ /* 0x000fc80007ffe0ff */
[----:B------:R-:W-:Y:S01]  /*3f20*/  LOP3.LUT R0, R7, R0, RZ, 0xfc, !PT ;  /* 0x0000000007007212 */ /* 0x000fe200078efcff */
[----:B------:R-:W-:Y:S06]  /*3f30*/  BRA `(.L_x_75) ;  /* 0x0000000000107947 */ /* 0x000fec0003800000 */
.L_x_74:
[----:B------:R-:W-:-:S04]  /*3f40*/  LOP3.LUT R0, R0, 0x80000000, RZ, 0xc0, !PT ;  /* 0x8000000000007812 */ /* 0x000fc800078ec0ff */
[----:B------:R-:W-:Y:S01]  /*3f50*/  LOP3.LUT R0, R0, 0x7f800000, RZ, 0xfc, !PT ;  /* 0x7f80000000007812 */ /* 0x000fe200078efcff */
[----:B------:R-:W-:Y:S06]  /*3f60*/  BRA `(.L_x_75) ;  /* 0x0000000000047947 */ /* 0x000fec0003800000 */
.L_x_73:
[----:B------:R-:W-:-:S07]  /*3f70*/  IMAD R0, R7, 0x800000, R0 ;  /* 0x0080000007007824 */ /* 0x000fce00078e0200 */
.L_x_75:
[----:B------:R-:W-:Y:S05]  /*3f80*/  BSYNC.RECONVERGENT B3 ;  /* 0x0000000000037941 */ /* 0x000fea0003800200 */
.L_x_72:
[----:B------:R-:W-:Y:S05]  /*3f90*/  BRA `(.L_x_76) ;  /* 0x0000000000207947 */ /* 0x000fea0003800000 */
.L_x_71:
[----:B------:R-:W-:-:S04]  /*3fa0*/  LOP3.LUT R0, R11, 0x80000000, R0, 0x48, !PT ;  /* 0x800000000b007812 */ /* 0x000fc800078e4800 */
[----:B------:R-:W-:Y:S01]  /*3fb0*/  LOP3.LUT R0, R0, 0x7f800000, RZ, 0xfc, !PT ;  /* 0x7f80000000007812 */ /* 0x000fe200078efcff */
[----:B------:R-:W-:Y:S06]  /*3fc0*/  BRA `(.L_x_76) ;  /* 0x0000000000147947 */ /* 0x000fec0003800000 */
.L_x_70:
[----:B------:R-:W-:Y:S01]  /*3fd0*/  LOP3.LUT R0, R11, 0x80000000, R0, 0x48, !PT ;  /* 0x800000000b007812 */ /* 0x000fe200078e4800 */
[----:B------:R-:W-:Y:S06]  /*3fe0*/  BRA `(.L_x_76) ;  /* 0x00000000000c7947 */ /* 0x000fec0003800000 */
.L_x_69:
[----:B------:R-:W0:Y:S01]  /*3ff0*/  MUFU.RSQ R0, -QNAN ;  /* 0xffc0000000007908 */ /* 0x000e220000001400 */
[----:B------:R-:W-:Y:S05]  /*4000*/  BRA `(.L_x_76) ;  /* 0x0000000000047947 */ /* 0x000fea0003800000 */
.L_x_68:
[----:B------:R-:W-:-:S07]  /*4010*/  FADD.FTZ R0, R0, R0 ;  /* 0x0000000000007221 */ /* 0x000fce0000010000 */
.L_x_76:
[----:B------:R-:W-:Y:S05]  /*4020*/  BSYNC.RECONVERGENT B2 ;  /* 0x0000000000027941 */ /* 0x000fea0003800200 */
.L_x_66:
[----:B------:R-:W-:Y:S01]  /*4030*/  HFMA2 R7, -RZ, RZ, 0, 0 ;  /* 0x00000000ff077431 */ /* 0x000fe200000001ff */
[----:B------:R-:W-:-:S04]  /*4040*/  MOV R6, R4 ;  /* 0x0000000400067202 */ /* 0x000fc80000000f00 */
[----:B0-----:R-:W-:Y:S05]  /*4050*/  RET.REL.NODEC R6 `(_Z7examplePfS_i) ;  /* 0xffffffbc06e87950 */ /* 0x001fea0003c3ffff */
.L_x_77:
[----:B------:R-:W-:-:S00]  /*4060*/  BRA `(.L_x_77) ;  /* 0xfffffffc00fc7947 */ /* 0x000fc0000383ffff */
[----:B------:R-:W-:-:S00]  /*4070*/  NOP ;  /* 0x0000000000007918 */ /* 0x000fc00000000000 */
        /* <DEDUP_REMOVED lines=8> */
.L_x_78:


//--------------------- .nv.global.init           --------------------------
	.section	.nv.global.init,"aw",@progbits
.nv.global.init:
	.type		$str$1,@object
	.size		$str$1,($str - $str$1)
$str$1:
        /*0000*/ 	.byte	0x64, 0x6f, 0x74, 0x3a, 0x20, 0x25, 0x66, 0x0a, 0x00
	.type		$str,@object
	.size		$str,(.L_0 - $str)
$str:
        /*0009*/ 	.byte	0x69, 0x6e, 0x69, 0x74, 0x69, 0x61, 0x6c, 0x6c, 0x79, 0x20, 0x69, 0x2c, 0x78, 0x5b, 0x69, 0x5d
        /*0019*/ 	.byte	0x2c, 0x79, 0x5b, 0x69, 0x5d, 0x2c, 0x6e, 0x66, 0x6c, 0x6f, 0x61, 0x74, 0x20, 0x3d, 0x20, 0x25
        /*0029*/ 	.byte	0x64, 0x2c, 0x20, 0x25, 0x66, 0x2c, 0x20, 0x25, 0x66, 0x2c, 0x20, 0x25, 0x64, 0x0a, 0x00
.L_0:


//--------------------- .nv.shared.reserved.0     --------------------------
	.section	.nv.shared.reserved.0,"aw",@nobits
	.weak		__nv_reservedSMEM_offset_0_alias
	.size		__nv_reservedSMEM_offset_0_alias, 0, 64
	.other		__nv_reservedSMEM_offset_0_alias,@"STO_CUDA_RESERVED_SHARED STV_DEFAULT"
__nv_reservedSMEM_offset_0_alias:
	.zero		0
	.zero		64


//--------------------- .nv.constant0._Z7examplePfS_i --------------------------
	.section	.nv.constant0._Z7examplePfS_i,"a",@progbits
	.sectionflags	@""
	.align	4
.nv.constant0._Z7examplePfS_i:
	.zero		916


//--------------------- SYMBOLS --------------------------

	.type		.nv.reservedSmem.offset0,@object
	.size		.nv.reservedSmem.offset0,0x4
	.type		vprintf,@function
